//
// Generated by NVIDIA NVVM Compiler
//
// Compiler Build ID: CL-36424714
// Cuda compilation tools, release 13.0, V13.0.88
// Based on NVVM 20.0.0
//

.version 9.0
.target sm_100
.address_size 64

	// .globl	_Z5addsgPdS_S_S_S_S_S_S_S_S_S_S_S_S_S_S_S_S_S_iii

.visible .entry _Z5addsgPdS_S_S_S_S_S_S_S_S_S_S_S_S_S_S_S_S_S_iii(
	.param .u64 .ptr .align 1 _Z5addsgPdS_S_S_S_S_S_S_S_S_S_S_S_S_S_S_S_S_S_iii_param_0,
	.param .u64 .ptr .align 1 _Z5addsgPdS_S_S_S_S_S_S_S_S_S_S_S_S_S_S_S_S_S_iii_param_1,
	.param .u64 .ptr .align 1 _Z5addsgPdS_S_S_S_S_S_S_S_S_S_S_S_S_S_S_S_S_S_iii_param_2,
	.param .u64 .ptr .align 1 _Z5addsgPdS_S_S_S_S_S_S_S_S_S_S_S_S_S_S_S_S_S_iii_param_3,
	.param .u64 .ptr .align 1 _Z5addsgPdS_S_S_S_S_S_S_S_S_S_S_S_S_S_S_S_S_S_iii_param_4,
	.param .u64 .ptr .align 1 _Z5addsgPdS_S_S_S_S_S_S_S_S_S_S_S_S_S_S_S_S_S_iii_param_5,
	.param .u64 .ptr .align 1 _Z5addsgPdS_S_S_S_S_S_S_S_S_S_S_S_S_S_S_S_S_S_iii_param_6,
	.param .u64 .ptr .align 1 _Z5addsgPdS_S_S_S_S_S_S_S_S_S_S_S_S_S_S_S_S_S_iii_param_7,
	.param .u64 .ptr .align 1 _Z5addsgPdS_S_S_S_S_S_S_S_S_S_S_S_S_S_S_S_S_S_iii_param_8,
	.param .u64 .ptr .align 1 _Z5addsgPdS_S_S_S_S_S_S_S_S_S_S_S_S_S_S_S_S_S_iii_param_9,
	.param .u64 .ptr .align 1 _Z5addsgPdS_S_S_S_S_S_S_S_S_S_S_S_S_S_S_S_S_S_iii_param_10,
	.param .u64 .ptr .align 1 _Z5addsgPdS_S_S_S_S_S_S_S_S_S_S_S_S_S_S_S_S_S_iii_param_11,
	.param .u64 .ptr .align 1 _Z5addsgPdS_S_S_S_S_S_S_S_S_S_S_S_S_S_S_S_S_S_iii_param_12,
	.param .u64 .ptr .align 1 _Z5addsgPdS_S_S_S_S_S_S_S_S_S_S_S_S_S_S_S_S_S_iii_param_13,
	.param .u64 .ptr .align 1 _Z5addsgPdS_S_S_S_S_S_S_S_S_S_S_S_S_S_S_S_S_S_iii_param_14,
	.param .u64 .ptr .align 1 _Z5addsgPdS_S_S_S_S_S_S_S_S_S_S_S_S_S_S_S_S_S_iii_param_15,
	.param .u64 .ptr .align 1 _Z5addsgPdS_S_S_S_S_S_S_S_S_S_S_S_S_S_S_S_S_S_iii_param_16,
	.param .u64 .ptr .align 1 _Z5addsgPdS_S_S_S_S_S_S_S_S_S_S_S_S_S_S_S_S_S_iii_param_17,
	.param .u64 .ptr .align 1 _Z5addsgPdS_S_S_S_S_S_S_S_S_S_S_S_S_S_S_S_S_S_iii_param_18,
	.param .u32 _Z5addsgPdS_S_S_S_S_S_S_S_S_S_S_S_S_S_S_S_S_S_iii_param_19,
	.param .u32 _Z5addsgPdS_S_S_S_S_S_S_S_S_S_S_S_S_S_S_S_S_S_iii_param_20,
	.param .u32 _Z5addsgPdS_S_S_S_S_S_S_S_S_S_S_S_S_S_S_S_S_S_iii_param_21
)
{
	.reg .pred 	%p<17>;
	.reg .b32 	%r<61>;
	.reg .b64 	%rd<326>;
	.reg .b64 	%fd<1597>;

	ld.param.u64 	%rd54, [_Z5addsgPdS_S_S_S_S_S_S_S_S_S_S_S_S_S_S_S_S_S_iii_param_0];
	ld.param.u64 	%rd55, [_Z5addsgPdS_S_S_S_S_S_S_S_S_S_S_S_S_S_S_S_S_S_iii_param_1];
	ld.param.u64 	%rd56, [_Z5addsgPdS_S_S_S_S_S_S_S_S_S_S_S_S_S_S_S_S_S_iii_param_2];
	ld.param.u64 	%rd57, [_Z5addsgPdS_S_S_S_S_S_S_S_S_S_S_S_S_S_S_S_S_S_iii_param_3];
	ld.param.u64 	%rd58, [_Z5addsgPdS_S_S_S_S_S_S_S_S_S_S_S_S_S_S_S_S_S_iii_param_4];
	ld.param.u64 	%rd59, [_Z5addsgPdS_S_S_S_S_S_S_S_S_S_S_S_S_S_S_S_S_S_iii_param_5];
	ld.param.u64 	%rd60, [_Z5addsgPdS_S_S_S_S_S_S_S_S_S_S_S_S_S_S_S_S_S_iii_param_6];
	ld.param.u64 	%rd61, [_Z5addsgPdS_S_S_S_S_S_S_S_S_S_S_S_S_S_S_S_S_S_iii_param_7];
	ld.param.u64 	%rd62, [_Z5addsgPdS_S_S_S_S_S_S_S_S_S_S_S_S_S_S_S_S_S_iii_param_8];
	ld.param.u64 	%rd63, [_Z5addsgPdS_S_S_S_S_S_S_S_S_S_S_S_S_S_S_S_S_S_iii_param_9];
	ld.param.u32 	%r21, [_Z5addsgPdS_S_S_S_S_S_S_S_S_S_S_S_S_S_S_S_S_S_iii_param_19];
	ld.param.u32 	%r22, [_Z5addsgPdS_S_S_S_S_S_S_S_S_S_S_S_S_S_S_S_S_S_iii_param_20];
	ld.param.u32 	%r23, [_Z5addsgPdS_S_S_S_S_S_S_S_S_S_S_S_S_S_S_S_S_S_iii_param_21];
	cvta.to.global.u64 	%rd1, %rd62;
	cvta.to.global.u64 	%rd2, %rd59;
	cvta.to.global.u64 	%rd3, %rd61;
	cvta.to.global.u64 	%rd4, %rd58;
	cvta.to.global.u64 	%rd5, %rd60;
	cvta.to.global.u64 	%rd6, %rd57;
	cvta.to.global.u64 	%rd7, %rd63;
	mov.u32 	%r24, %ctaid.x;
	mov.u32 	%r1, %ntid.x;
	mul.lo.s32 	%r2, %r24, %r1;
	mov.u32 	%r25, %tid.x;
	add.s32 	%r3, %r2, %r25;
	mov.u32 	%r26, %ctaid.y;
	mov.u32 	%r4, %ntid.y;
	mul.lo.s32 	%r5, %r26, %r4;
	mov.u32 	%r27, %tid.y;
	add.s32 	%r6, %r5, %r27;
	setp.lt.s32 	%p4, %r21, 5;
	@%p4 bra 	$L__BB0_11;
	ld.param.u32 	%r53, [_Z5addsgPdS_S_S_S_S_S_S_S_S_S_S_S_S_S_S_S_S_S_iii_param_19];
	ld.param.u64 	%rd313, [_Z5addsgPdS_S_S_S_S_S_S_S_S_S_S_S_S_S_S_S_S_S_iii_param_14];
	ld.param.u64 	%rd310, [_Z5addsgPdS_S_S_S_S_S_S_S_S_S_S_S_S_S_S_S_S_S_iii_param_13];
	cvta.to.global.u64 	%rd73, %rd310;
	cvta.to.global.u64 	%rd74, %rd313;
	cvta.to.global.u64 	%rd75, %rd54;
	cvta.to.global.u64 	%rd76, %rd55;
	cvta.to.global.u64 	%rd77, %rd56;
	add.s32 	%r29, %r4, %r5;
	add.s32 	%r30, %r29, -1;
	add.s32 	%r31, %r22, -3;
	min.u32 	%r32, %r30, %r31;
	setp.gt.u32 	%p5, %r6, %r32;
	setp.lt.u32 	%p6, %r3, 2;
	or.pred  	%p1, %p5, %p6;
	add.s32 	%r33, %r1, %r2;
	add.s32 	%r34, %r33, -1;
	add.s32 	%r35, %r23, -3;
	min.u32 	%r7, %r34, %r35;
	add.s32 	%r8, %r3, -1;
	mul.wide.u32 	%rd78, %r8, 8;
	add.s64 	%rd8, %rd73, %rd78;
	add.s32 	%r9, %r6, -1;
	mul.wide.u32 	%rd79, %r9, 8;
	add.s64 	%rd9, %rd74, %rd79;
	mul.wide.u32 	%rd80, %r6, 2560;
	add.s64 	%rd81, %rd7, %rd80;
	mul.wide.u32 	%rd82, %r3, 8;
	add.s64 	%rd10, %rd81, %rd82;
	add.s64 	%rd83, %rd6, %rd80;
	add.s64 	%rd11, %rd83, %rd82;
	add.s64 	%rd84, %rd5, %rd80;
	add.s64 	%rd12, %rd84, %rd82;
	add.s64 	%rd85, %rd75, %rd80;
	add.s64 	%rd13, %rd85, %rd82;
	add.s64 	%rd86, %rd4, %rd80;
	add.s64 	%rd14, %rd86, %rd82;
	add.s64 	%rd87, %rd3, %rd80;
	add.s64 	%rd15, %rd87, %rd82;
	add.s64 	%rd88, %rd76, %rd80;
	add.s64 	%rd16, %rd88, %rd82;
	add.s64 	%rd89, %rd2, %rd80;
	add.s64 	%rd17, %rd89, %rd82;
	add.s64 	%rd90, %rd1, %rd80;
	add.s64 	%rd18, %rd90, %rd82;
	add.s64 	%rd91, %rd77, %rd80;
	add.s64 	%rd19, %rd91, %rd82;
	add.s32 	%r36, %r53, -5;
	setp.lt.u32 	%p7, %r36, 3;
	mov.b32 	%r60, 2;
	@%p7 bra 	$L__BB0_6;
	setp.gt.u32 	%p8, %r3, %r7;
	setp.lt.u32 	%p9, %r6, 2;
	or.pred  	%p10, %p9, %p1;
	or.pred  	%p2, %p10, %p8;
	mov.b32 	%r57, 0;
	mov.b32 	%r56, 2;
$L__BB0_3:
	.pragma "nounroll";
	@%p2 bra 	$L__BB0_5;
	ld.param.u64 	%rd322, [_Z5addsgPdS_S_S_S_S_S_S_S_S_S_S_S_S_S_S_S_S_S_iii_param_18];
	ld.param.u64 	%rd320, [_Z5addsgPdS_S_S_S_S_S_S_S_S_S_S_S_S_S_S_S_S_S_iii_param_17];
	ld.param.u64 	%rd318, [_Z5addsgPdS_S_S_S_S_S_S_S_S_S_S_S_S_S_S_S_S_S_iii_param_16];
	ld.param.u64 	%rd316, [_Z5addsgPdS_S_S_S_S_S_S_S_S_S_S_S_S_S_S_S_S_S_iii_param_15];
	ld.param.u64 	%rd314, [_Z5addsgPdS_S_S_S_S_S_S_S_S_S_S_S_S_S_S_S_S_S_iii_param_14];
	ld.param.u64 	%rd311, [_Z5addsgPdS_S_S_S_S_S_S_S_S_S_S_S_S_S_S_S_S_S_iii_param_13];
	ld.param.u64 	%rd308, [_Z5addsgPdS_S_S_S_S_S_S_S_S_S_S_S_S_S_S_S_S_S_iii_param_12];
	ld.param.u64 	%rd306, [_Z5addsgPdS_S_S_S_S_S_S_S_S_S_S_S_S_S_S_S_S_S_iii_param_11];
	ld.param.u64 	%rd304, [_Z5addsgPdS_S_S_S_S_S_S_S_S_S_S_S_S_S_S_S_S_S_iii_param_10];
	ld.param.u64 	%rd302, [_Z5addsgPdS_S_S_S_S_S_S_S_S_S_S_S_S_S_S_S_S_S_iii_param_9];
	ld.param.u64 	%rd300, [_Z5addsgPdS_S_S_S_S_S_S_S_S_S_S_S_S_S_S_S_S_S_iii_param_8];
	ld.param.u64 	%rd298, [_Z5addsgPdS_S_S_S_S_S_S_S_S_S_S_S_S_S_S_S_S_S_iii_param_7];
	ld.param.u64 	%rd296, [_Z5addsgPdS_S_S_S_S_S_S_S_S_S_S_S_S_S_S_S_S_S_iii_param_6];
	ld.param.u64 	%rd294, [_Z5addsgPdS_S_S_S_S_S_S_S_S_S_S_S_S_S_S_S_S_S_iii_param_5];
	ld.param.u64 	%rd292, [_Z5addsgPdS_S_S_S_S_S_S_S_S_S_S_S_S_S_S_S_S_S_iii_param_4];
	ld.param.u64 	%rd290, [_Z5addsgPdS_S_S_S_S_S_S_S_S_S_S_S_S_S_S_S_S_S_iii_param_3];
	add.s32 	%r39, %r6, -2;
	add.s32 	%r40, %r3, -2;
	cvta.to.global.u64 	%rd92, %rd302;
	mul.wide.u32 	%rd93, %r56, 819200;
	add.s64 	%rd94, %rd92, %rd93;
	mul.wide.u32 	%rd95, %r6, 2560;
	add.s64 	%rd96, %rd94, %rd95;
	mul.wide.u32 	%rd97, %r3, 8;
	add.s64 	%rd98, %rd96, %rd97;
	ld.global.nc.f64 	%fd1, [%rd98];
	mov.f64 	%fd2, 0d3FE4000000000000;
	div.rn.f64 	%fd3, %fd2, %fd1;
	cvta.to.global.u64 	%rd99, %rd304;
	add.s64 	%rd100, %rd99, %rd97;
	ld.global.nc.f64 	%fd4, [%rd100];
	cvta.to.global.u64 	%rd101, %rd320;
	mul.wide.u32 	%rd102, %r6, 8;
	add.s64 	%rd103, %rd101, %rd102;
	ld.global.nc.f64 	%fd5, [%rd103];
	mul.f64 	%fd6, %fd4, %fd5;
	cvta.to.global.u64 	%rd104, %rd322;
	mul.wide.u32 	%rd105, %r56, 8;
	add.s64 	%rd106, %rd104, %rd105;
	ld.global.nc.f64 	%fd7, [%rd106];
	mul.f64 	%fd8, %fd6, %fd7;
	ld.global.nc.f64 	%fd9, [%rd98+8];
	cvta.to.global.u64 	%rd107, %rd311;
	add.s64 	%rd108, %rd107, %rd97;
	ld.global.nc.f64 	%fd10, [%rd108+8];
	mul.f64 	%fd11, %fd9, %fd10;
	cvta.to.global.u64 	%rd109, %rd290;
	add.s64 	%rd110, %rd109, %rd93;
	add.s64 	%rd111, %rd110, %rd95;
	add.s64 	%rd112, %rd111, %rd97;
	ld.global.nc.f64 	%fd12, [%rd112+16];
	ld.global.nc.f64 	%fd13, [%rd112+8];
	add.f64 	%fd14, %fd13, %fd13;
	sub.f64 	%fd15, %fd12, %fd14;
	ld.global.nc.f64 	%fd16, [%rd112];
	add.f64 	%fd17, %fd16, %fd15;
	mul.f64 	%fd18, %fd11, %fd17;
	add.f64 	%fd19, %fd1, %fd1;
	ld.global.nc.f64 	%fd20, [%rd108];
	mul.f64 	%fd21, %fd19, %fd20;
	add.f64 	%fd22, %fd16, %fd16;
	sub.f64 	%fd23, %fd13, %fd22;
	mul.wide.u32 	%rd113, %r8, 8;
	add.s64 	%rd114, %rd111, %rd113;
	ld.global.nc.f64 	%fd24, [%rd114];
	add.f64 	%fd25, %fd24, %fd23;
	mul.f64 	%fd26, %fd21, %fd25;
	sub.f64 	%fd27, %fd18, %fd26;
	add.s64 	%rd115, %rd96, %rd113;
	ld.global.nc.f64 	%fd28, [%rd115];
	ld.global.nc.f64 	%fd29, [%rd8];
	mul.f64 	%fd30, %fd28, %fd29;
	add.f64 	%fd31, %fd24, %fd24;
	sub.f64 	%fd32, %fd16, %fd31;
	mul.wide.u32 	%rd116, %r40, 8;
	add.s64 	%rd117, %rd111, %rd116;
	ld.global.nc.f64 	%fd33, [%rd117];
	add.f64 	%fd34, %fd33, %fd32;
	fma.rn.f64 	%fd35, %fd30, %fd34, %fd27;
	cvta.to.global.u64 	%rd118, %rd296;
	add.s64 	%rd119, %rd118, %rd93;
	add.s64 	%rd120, %rd119, %rd95;
	add.s64 	%rd121, %rd120, %rd97;
	ld.global.nc.f64 	%fd36, [%rd121+16];
	ld.global.nc.f64 	%fd37, [%rd121+8];
	add.f64 	%fd38, %fd37, %fd37;
	sub.f64 	%fd39, %fd36, %fd38;
	ld.global.nc.f64 	%fd40, [%rd121];
	add.f64 	%fd41, %fd40, %fd39;
	mul.f64 	%fd42, %fd11, %fd41;
	sub.f64 	%fd43, %fd35, %fd42;
	add.f64 	%fd44, %fd40, %fd40;
	sub.f64 	%fd45, %fd37, %fd44;
	add.s64 	%rd122, %rd120, %rd113;
	ld.global.nc.f64 	%fd46, [%rd122];
	add.f64 	%fd47, %fd46, %fd45;
	fma.rn.f64 	%fd48, %fd21, %fd47, %fd43;
	add.f64 	%fd49, %fd46, %fd46;
	sub.f64 	%fd50, %fd40, %fd49;
	add.s64 	%rd123, %rd120, %rd116;
	ld.global.nc.f64 	%fd51, [%rd123];
	add.f64 	%fd52, %fd51, %fd50;
	mul.f64 	%fd53, %fd30, %fd52;
	sub.f64 	%fd54, %fd48, %fd53;
	cvta.to.global.u64 	%rd124, %rd306;
	add.s64 	%rd125, %rd124, %rd102;
	ld.global.nc.f64 	%fd55, [%rd125];
	cvta.to.global.u64 	%rd126, %rd318;
	add.s64 	%rd127, %rd126, %rd97;
	ld.global.nc.f64 	%fd56, [%rd127];
	mul.f64 	%fd57, %fd55, %fd56;
	mul.f64 	%fd58, %fd57, %fd7;
	ld.global.nc.f64 	%fd59, [%rd98+2560];
	cvta.to.global.u64 	%rd128, %rd314;
	add.s64 	%rd129, %rd128, %rd102;
	ld.global.nc.f64 	%fd60, [%rd129+8];
	mul.f64 	%fd61, %fd59, %fd60;
	ld.global.nc.f64 	%fd62, [%rd112+5120];
	ld.global.nc.f64 	%fd63, [%rd112+2560];
	add.f64 	%fd64, %fd63, %fd63;
	sub.f64 	%fd65, %fd62, %fd64;
	add.f64 	%fd66, %fd16, %fd65;
	mul.f64 	%fd67, %fd61, %fd66;
	ld.global.nc.f64 	%fd68, [%rd129];
	mul.f64 	%fd69, %fd19, %fd68;
	sub.f64 	%fd70, %fd63, %fd22;
	mul.wide.u32 	%rd130, %r9, 2560;
	add.s64 	%rd131, %rd110, %rd130;
	add.s64 	%rd132, %rd131, %rd97;
	ld.global.nc.f64 	%fd71, [%rd132];
	add.f64 	%fd72, %fd71, %fd70;
	mul.f64 	%fd73, %fd69, %fd72;
	sub.f64 	%fd74, %fd67, %fd73;
	add.s64 	%rd133, %rd94, %rd130;
	add.s64 	%rd134, %rd133, %rd97;
	ld.global.nc.f64 	%fd75, [%rd134];
	ld.global.nc.f64 	%fd76, [%rd9];
	mul.f64 	%fd77, %fd75, %fd76;
	add.f64 	%fd78, %fd71, %fd71;
	sub.f64 	%fd79, %fd16, %fd78;
	mul.wide.u32 	%rd135, %r39, 2560;
	add.s64 	%rd136, %rd110, %rd135;
	add.s64 	%rd137, %rd136, %rd97;
	ld.global.nc.f64 	%fd80, [%rd137];
	add.f64 	%fd81, %fd80, %fd79;
	fma.rn.f64 	%fd82, %fd77, %fd81, %fd74;
	ld.global.nc.f64 	%fd83, [%rd121+5120];
	ld.global.nc.f64 	%fd84, [%rd121+2560];
	add.f64 	%fd85, %fd84, %fd84;
	sub.f64 	%fd86, %fd83, %fd85;
	add.f64 	%fd87, %fd40, %fd86;
	mul.f64 	%fd88, %fd61, %fd87;
	sub.f64 	%fd89, %fd82, %fd88;
	sub.f64 	%fd90, %fd84, %fd44;
	add.s64 	%rd138, %rd119, %rd130;
	add.s64 	%rd139, %rd138, %rd97;
	ld.global.nc.f64 	%fd91, [%rd139];
	add.f64 	%fd92, %fd91, %fd90;
	fma.rn.f64 	%fd93, %fd69, %fd92, %fd89;
	add.f64 	%fd94, %fd91, %fd91;
	sub.f64 	%fd95, %fd40, %fd94;
	add.s64 	%rd140, %rd119, %rd135;
	add.s64 	%rd141, %rd140, %rd97;
	ld.global.nc.f64 	%fd96, [%rd141];
	add.f64 	%fd97, %fd96, %fd95;
	mul.f64 	%fd98, %fd77, %fd97;
	sub.f64 	%fd99, %fd93, %fd98;
	mul.f64 	%fd100, %fd58, %fd99;
	fma.rn.f64 	%fd101, %fd8, %fd54, %fd100;
	cvta.to.global.u64 	%rd142, %rd308;
	add.s64 	%rd143, %rd142, %rd105;
	ld.global.nc.f64 	%fd102, [%rd143];
	mul.f64 	%fd103, %fd102, %fd56;
	mul.f64 	%fd104, %fd103, %fd5;
	add.s64 	%rd144, %rd10, %rd93;
	ld.global.nc.f64 	%fd105, [%rd144+819200];
	cvta.to.global.u64 	%rd145, %rd316;
	add.s64 	%rd146, %rd145, %rd105;
	ld.global.nc.f64 	%fd106, [%rd146+8];
	mul.f64 	%fd107, %fd105, %fd106;
	add.s64 	%rd147, %rd11, %rd93;
	ld.global.nc.f64 	%fd108, [%rd147+1638400];
	ld.global.nc.f64 	%fd109, [%rd147+819200];
	add.f64 	%fd110, %fd109, %fd109;
	sub.f64 	%fd111, %fd108, %fd110;
	add.f64 	%fd112, %fd16, %fd111;
	mul.f64 	%fd113, %fd107, %fd112;
	ld.global.nc.f64 	%fd114, [%rd146];
	mul.f64 	%fd115, %fd19, %fd114;
	sub.f64 	%fd116, %fd109, %fd22;
	mul.wide.s32 	%rd148, %r56, 819200;
	add.s64 	%rd149, %rd11, %rd148;
	ld.global.nc.f64 	%fd117, [%rd149+-819200];
	add.f64 	%fd118, %fd117, %fd116;
	mul.f64 	%fd119, %fd115, %fd118;
	sub.f64 	%fd120, %fd113, %fd119;
	add.s64 	%rd150, %rd10, %rd148;
	ld.global.nc.f64 	%fd121, [%rd150+-819200];
	mul.wide.s32 	%rd151, %r56, 8;
	add.s64 	%rd152, %rd145, %rd151;
	ld.global.nc.f64 	%fd122, [%rd152+-8];
	mul.f64 	%fd123, %fd121, %fd122;
	add.f64 	%fd124, %fd117, %fd117;
	sub.f64 	%fd125, %fd16, %fd124;
	ld.global.nc.f64 	%fd126, [%rd149+-1638400];
	add.f64 	%fd127, %fd126, %fd125;
	fma.rn.f64 	%fd128, %fd123, %fd127, %fd120;
	add.s64 	%rd153, %rd12, %rd93;
	ld.global.nc.f64 	%fd129, [%rd153+1638400];
	ld.global.nc.f64 	%fd130, [%rd153+819200];
	add.f64 	%fd131, %fd130, %fd130;
	sub.f64 	%fd132, %fd129, %fd131;
	add.f64 	%fd133, %fd40, %fd132;
	mul.f64 	%fd134, %fd107, %fd133;
	sub.f64 	%fd135, %fd128, %fd134;
	sub.f64 	%fd136, %fd130, %fd44;
	add.s64 	%rd154, %rd12, %rd148;
	ld.global.nc.f64 	%fd137, [%rd154+-819200];
	add.f64 	%fd138, %fd137, %fd136;
	fma.rn.f64 	%fd139, %fd115, %fd138, %fd135;
	add.f64 	%fd140, %fd137, %fd137;
	sub.f64 	%fd141, %fd40, %fd140;
	ld.global.nc.f64 	%fd142, [%rd154+-1638400];
	add.f64 	%fd143, %fd142, %fd141;
	mul.f64 	%fd144, %fd123, %fd143;
	sub.f64 	%fd145, %fd139, %fd144;
	fma.rn.f64 	%fd146, %fd104, %fd145, %fd101;
	mul.f64 	%fd147, %fd3, %fd146;
	add.s64 	%rd155, %rd13, %rd93;
	ld.global.f64 	%fd148, [%rd155];
	sub.f64 	%fd149, %fd148, %fd147;
	st.global.f64 	[%rd155], %fd149;
	cvta.to.global.u64 	%rd156, %rd292;
	add.s64 	%rd157, %rd156, %rd93;
	add.s64 	%rd158, %rd157, %rd95;
	add.s64 	%rd159, %rd158, %rd97;
	ld.global.nc.f64 	%fd150, [%rd159+16];
	ld.global.nc.f64 	%fd151, [%rd159+8];
	add.f64 	%fd152, %fd151, %fd151;
	sub.f64 	%fd153, %fd150, %fd152;
	ld.global.nc.f64 	%fd154, [%rd159];
	add.f64 	%fd155, %fd154, %fd153;
	mul.f64 	%fd156, %fd11, %fd155;
	add.f64 	%fd157, %fd154, %fd154;
	sub.f64 	%fd158, %fd151, %fd157;
	add.s64 	%rd160, %rd158, %rd113;
	ld.global.nc.f64 	%fd159, [%rd160];
	add.f64 	%fd160, %fd159, %fd158;
	mul.f64 	%fd161, %fd21, %fd160;
	sub.f64 	%fd162, %fd156, %fd161;
	add.f64 	%fd163, %fd159, %fd159;
	sub.f64 	%fd164, %fd154, %fd163;
	add.s64 	%rd161, %rd158, %rd116;
	ld.global.nc.f64 	%fd165, [%rd161];
	add.f64 	%fd166, %fd165, %fd164;
	fma.rn.f64 	%fd167, %fd30, %fd166, %fd162;
	cvta.to.global.u64 	%rd162, %rd298;
	add.s64 	%rd163, %rd162, %rd93;
	add.s64 	%rd164, %rd163, %rd95;
	add.s64 	%rd165, %rd164, %rd97;
	ld.global.nc.f64 	%fd168, [%rd165+16];
	ld.global.nc.f64 	%fd169, [%rd165+8];
	add.f64 	%fd170, %fd169, %fd169;
	sub.f64 	%fd171, %fd168, %fd170;
	ld.global.nc.f64 	%fd172, [%rd165];
	add.f64 	%fd173, %fd172, %fd171;
	mul.f64 	%fd174, %fd11, %fd173;
	sub.f64 	%fd175, %fd167, %fd174;
	add.f64 	%fd176, %fd172, %fd172;
	sub.f64 	%fd177, %fd169, %fd176;
	add.s64 	%rd166, %rd164, %rd113;
	ld.global.nc.f64 	%fd178, [%rd166];
	add.f64 	%fd179, %fd178, %fd177;
	fma.rn.f64 	%fd180, %fd21, %fd179, %fd175;
	add.f64 	%fd181, %fd178, %fd178;
	sub.f64 	%fd182, %fd172, %fd181;
	add.s64 	%rd167, %rd164, %rd116;
	ld.global.nc.f64 	%fd183, [%rd167];
	add.f64 	%fd184, %fd183, %fd182;
	mul.f64 	%fd185, %fd30, %fd184;
	sub.f64 	%fd186, %fd180, %fd185;
	ld.global.nc.f64 	%fd187, [%rd159+5120];
	ld.global.nc.f64 	%fd188, [%rd159+2560];
	add.f64 	%fd189, %fd188, %fd188;
	sub.f64 	%fd190, %fd187, %fd189;
	add.f64 	%fd191, %fd154, %fd190;
	mul.f64 	%fd192, %fd61, %fd191;
	sub.f64 	%fd193, %fd188, %fd157;
	add.s64 	%rd168, %rd157, %rd130;
	add.s64 	%rd169, %rd168, %rd97;
	ld.global.nc.f64 	%fd194, [%rd169];
	add.f64 	%fd195, %fd194, %fd193;
	mul.f64 	%fd196, %fd69, %fd195;
	sub.f64 	%fd197, %fd192, %fd196;
	add.f64 	%fd198, %fd194, %fd194;
	sub.f64 	%fd199, %fd154, %fd198;
	add.s64 	%rd170, %rd157, %rd135;
	add.s64 	%rd171, %rd170, %rd97;
	ld.global.nc.f64 	%fd200, [%rd171];
	add.f64 	%fd201, %fd200, %fd199;
	fma.rn.f64 	%fd202, %fd77, %fd201, %fd197;
	ld.global.nc.f64 	%fd203, [%rd165+5120];
	ld.global.nc.f64 	%fd204, [%rd165+2560];
	add.f64 	%fd205, %fd204, %fd204;
	sub.f64 	%fd206, %fd203, %fd205;
	add.f64 	%fd207, %fd172, %fd206;
	mul.f64 	%fd208, %fd61, %fd207;
	sub.f64 	%fd209, %fd202, %fd208;
	sub.f64 	%fd210, %fd204, %fd176;
	add.s64 	%rd172, %rd163, %rd130;
	add.s64 	%rd173, %rd172, %rd97;
	ld.global.nc.f64 	%fd211, [%rd173];
	add.f64 	%fd212, %fd211, %fd210;
	fma.rn.f64 	%fd213, %fd69, %fd212, %fd209;
	add.f64 	%fd214, %fd211, %fd211;
	sub.f64 	%fd215, %fd172, %fd214;
	add.s64 	%rd174, %rd163, %rd135;
	add.s64 	%rd175, %rd174, %rd97;
	ld.global.nc.f64 	%fd216, [%rd175];
	add.f64 	%fd217, %fd216, %fd215;
	mul.f64 	%fd218, %fd77, %fd217;
	sub.f64 	%fd219, %fd213, %fd218;
	mul.f64 	%fd220, %fd58, %fd219;
	fma.rn.f64 	%fd221, %fd8, %fd186, %fd220;
	add.s64 	%rd176, %rd14, %rd93;
	ld.global.nc.f64 	%fd222, [%rd176+1638400];
	ld.global.nc.f64 	%fd223, [%rd176+819200];
	add.f64 	%fd224, %fd223, %fd223;
	sub.f64 	%fd225, %fd222, %fd224;
	add.f64 	%fd226, %fd154, %fd225;
	mul.f64 	%fd227, %fd107, %fd226;
	sub.f64 	%fd228, %fd223, %fd157;
	add.s64 	%rd177, %rd14, %rd148;
	ld.global.nc.f64 	%fd229, [%rd177+-819200];
	add.f64 	%fd230, %fd229, %fd228;
	mul.f64 	%fd231, %fd115, %fd230;
	sub.f64 	%fd232, %fd227, %fd231;
	add.f64 	%fd233, %fd229, %fd229;
	sub.f64 	%fd234, %fd154, %fd233;
	ld.global.nc.f64 	%fd235, [%rd177+-1638400];
	add.f64 	%fd236, %fd235, %fd234;
	fma.rn.f64 	%fd237, %fd123, %fd236, %fd232;
	add.s64 	%rd178, %rd15, %rd93;
	ld.global.nc.f64 	%fd238, [%rd178+1638400];
	ld.global.nc.f64 	%fd239, [%rd178+819200];
	add.f64 	%fd240, %fd239, %fd239;
	sub.f64 	%fd241, %fd238, %fd240;
	add.f64 	%fd242, %fd172, %fd241;
	mul.f64 	%fd243, %fd107, %fd242;
	sub.f64 	%fd244, %fd237, %fd243;
	sub.f64 	%fd245, %fd239, %fd176;
	add.s64 	%rd179, %rd15, %rd148;
	ld.global.nc.f64 	%fd246, [%rd179+-819200];
	add.f64 	%fd247, %fd246, %fd245;
	fma.rn.f64 	%fd248, %fd115, %fd247, %fd244;
	add.f64 	%fd249, %fd246, %fd246;
	sub.f64 	%fd250, %fd172, %fd249;
	ld.global.nc.f64 	%fd251, [%rd179+-1638400];
	add.f64 	%fd252, %fd251, %fd250;
	mul.f64 	%fd253, %fd123, %fd252;
	sub.f64 	%fd254, %fd248, %fd253;
	fma.rn.f64 	%fd255, %fd104, %fd254, %fd221;
	mul.f64 	%fd256, %fd3, %fd255;
	add.s64 	%rd180, %rd16, %rd93;
	ld.global.f64 	%fd257, [%rd180];
	sub.f64 	%fd258, %fd257, %fd256;
	st.global.f64 	[%rd180], %fd258;
	cvta.to.global.u64 	%rd181, %rd294;
	add.s64 	%rd182, %rd181, %rd93;
	add.s64 	%rd183, %rd182, %rd95;
	add.s64 	%rd184, %rd183, %rd97;
	ld.global.nc.f64 	%fd259, [%rd184+16];
	ld.global.nc.f64 	%fd260, [%rd184+8];
	add.f64 	%fd261, %fd260, %fd260;
	sub.f64 	%fd262, %fd259, %fd261;
	ld.global.nc.f64 	%fd263, [%rd184];
	add.f64 	%fd264, %fd263, %fd262;
	mul.f64 	%fd265, %fd11, %fd264;
	add.f64 	%fd266, %fd263, %fd263;
	sub.f64 	%fd267, %fd260, %fd266;
	add.s64 	%rd185, %rd183, %rd113;
	ld.global.nc.f64 	%fd268, [%rd185];
	add.f64 	%fd269, %fd268, %fd267;
	mul.f64 	%fd270, %fd21, %fd269;
	sub.f64 	%fd271, %fd265, %fd270;
	add.f64 	%fd272, %fd268, %fd268;
	sub.f64 	%fd273, %fd263, %fd272;
	add.s64 	%rd186, %rd183, %rd116;
	ld.global.nc.f64 	%fd274, [%rd186];
	add.f64 	%fd275, %fd274, %fd273;
	fma.rn.f64 	%fd276, %fd30, %fd275, %fd271;
	cvta.to.global.u64 	%rd187, %rd300;
	add.s64 	%rd188, %rd187, %rd93;
	add.s64 	%rd189, %rd188, %rd95;
	add.s64 	%rd190, %rd189, %rd97;
	ld.global.nc.f64 	%fd277, [%rd190+16];
	ld.global.nc.f64 	%fd278, [%rd190+8];
	add.f64 	%fd279, %fd278, %fd278;
	sub.f64 	%fd280, %fd277, %fd279;
	ld.global.nc.f64 	%fd281, [%rd190];
	add.f64 	%fd282, %fd281, %fd280;
	mul.f64 	%fd283, %fd11, %fd282;
	sub.f64 	%fd284, %fd276, %fd283;
	add.f64 	%fd285, %fd281, %fd281;
	sub.f64 	%fd286, %fd278, %fd285;
	add.s64 	%rd191, %rd189, %rd113;
	ld.global.nc.f64 	%fd287, [%rd191];
	add.f64 	%fd288, %fd287, %fd286;
	fma.rn.f64 	%fd289, %fd21, %fd288, %fd284;
	add.f64 	%fd290, %fd287, %fd287;
	sub.f64 	%fd291, %fd281, %fd290;
	add.s64 	%rd192, %rd189, %rd116;
	ld.global.nc.f64 	%fd292, [%rd192];
	add.f64 	%fd293, %fd292, %fd291;
	mul.f64 	%fd294, %fd30, %fd293;
	sub.f64 	%fd295, %fd289, %fd294;
	ld.global.nc.f64 	%fd296, [%rd184+5120];
	ld.global.nc.f64 	%fd297, [%rd184+2560];
	add.f64 	%fd298, %fd297, %fd297;
	sub.f64 	%fd299, %fd296, %fd298;
	add.f64 	%fd300, %fd263, %fd299;
	mul.f64 	%fd301, %fd61, %fd300;
	sub.f64 	%fd302, %fd297, %fd266;
	add.s64 	%rd193, %rd182, %rd130;
	add.s64 	%rd194, %rd193, %rd97;
	ld.global.nc.f64 	%fd303, [%rd194];
	add.f64 	%fd304, %fd303, %fd302;
	mul.f64 	%fd305, %fd69, %fd304;
	sub.f64 	%fd306, %fd301, %fd305;
	add.f64 	%fd307, %fd303, %fd303;
	sub.f64 	%fd308, %fd263, %fd307;
	add.s64 	%rd195, %rd182, %rd135;
	add.s64 	%rd196, %rd195, %rd97;
	ld.global.nc.f64 	%fd309, [%rd196];
	add.f64 	%fd310, %fd309, %fd308;
	fma.rn.f64 	%fd311, %fd77, %fd310, %fd306;
	ld.global.nc.f64 	%fd312, [%rd190+5120];
	ld.global.nc.f64 	%fd313, [%rd190+2560];
	add.f64 	%fd314, %fd313, %fd313;
	sub.f64 	%fd315, %fd312, %fd314;
	add.f64 	%fd316, %fd281, %fd315;
	mul.f64 	%fd317, %fd61, %fd316;
	sub.f64 	%fd318, %fd311, %fd317;
	sub.f64 	%fd319, %fd313, %fd285;
	add.s64 	%rd197, %rd188, %rd130;
	add.s64 	%rd198, %rd197, %rd97;
	ld.global.nc.f64 	%fd320, [%rd198];
	add.f64 	%fd321, %fd320, %fd319;
	fma.rn.f64 	%fd322, %fd69, %fd321, %fd318;
	add.f64 	%fd323, %fd320, %fd320;
	sub.f64 	%fd324, %fd281, %fd323;
	add.s64 	%rd199, %rd188, %rd135;
	add.s64 	%rd200, %rd199, %rd97;
	ld.global.nc.f64 	%fd325, [%rd200];
	add.f64 	%fd326, %fd325, %fd324;
	mul.f64 	%fd327, %fd77, %fd326;
	sub.f64 	%fd328, %fd322, %fd327;
	mul.f64 	%fd329, %fd58, %fd328;
	fma.rn.f64 	%fd330, %fd8, %fd295, %fd329;
	add.s64 	%rd201, %rd17, %rd93;
	ld.global.nc.f64 	%fd331, [%rd201+1638400];
	ld.global.nc.f64 	%fd332, [%rd201+819200];
	add.f64 	%fd333, %fd332, %fd332;
	sub.f64 	%fd334, %fd331, %fd333;
	add.f64 	%fd335, %fd263, %fd334;
	mul.f64 	%fd336, %fd107, %fd335;
	sub.f64 	%fd337, %fd332, %fd266;
	add.s64 	%rd202, %rd17, %rd148;
	ld.global.nc.f64 	%fd338, [%rd202+-819200];
	add.f64 	%fd339, %fd338, %fd337;
	mul.f64 	%fd340, %fd115, %fd339;
	sub.f64 	%fd341, %fd336, %fd340;
	add.f64 	%fd342, %fd338, %fd338;
	sub.f64 	%fd343, %fd263, %fd342;
	ld.global.nc.f64 	%fd344, [%rd202+-1638400];
	add.f64 	%fd345, %fd344, %fd343;
	fma.rn.f64 	%fd346, %fd123, %fd345, %fd341;
	add.s64 	%rd203, %rd18, %rd93;
	ld.global.nc.f64 	%fd347, [%rd203+1638400];
	ld.global.nc.f64 	%fd348, [%rd203+819200];
	add.f64 	%fd349, %fd348, %fd348;
	sub.f64 	%fd350, %fd347, %fd349;
	add.f64 	%fd351, %fd281, %fd350;
	mul.f64 	%fd352, %fd107, %fd351;
	sub.f64 	%fd353, %fd346, %fd352;
	sub.f64 	%fd354, %fd348, %fd285;
	add.s64 	%rd204, %rd18, %rd148;
	ld.global.nc.f64 	%fd355, [%rd204+-819200];
	add.f64 	%fd356, %fd355, %fd354;
	fma.rn.f64 	%fd357, %fd115, %fd356, %fd353;
	add.f64 	%fd358, %fd355, %fd355;
	sub.f64 	%fd359, %fd281, %fd358;
	ld.global.nc.f64 	%fd360, [%rd204+-1638400];
	add.f64 	%fd361, %fd360, %fd359;
	mul.f64 	%fd362, %fd123, %fd361;
	sub.f64 	%fd363, %fd357, %fd362;
	fma.rn.f64 	%fd364, %fd104, %fd363, %fd330;
	mul.f64 	%fd365, %fd3, %fd364;
	add.s64 	%rd205, %rd19, %rd93;
	ld.global.f64 	%fd366, [%rd205];
	sub.f64 	%fd367, %fd366, %fd365;
	st.global.f64 	[%rd205], %fd367;
	div.rn.f64 	%fd368, %fd2, %fd105;
	ld.global.nc.f64 	%fd369, [%rd106+8];
	mul.f64 	%fd370, %fd6, %fd369;
	ld.global.nc.f64 	%fd371, [%rd98+819208];
	mul.f64 	%fd372, %fd371, %fd10;
	ld.global.nc.f64 	%fd373, [%rd112+819216];
	ld.global.nc.f64 	%fd374, [%rd112+819208];
	add.f64 	%fd375, %fd374, %fd374;
	sub.f64 	%fd376, %fd373, %fd375;
	add.f64 	%fd377, %fd109, %fd376;
	mul.f64 	%fd378, %fd372, %fd377;
	add.f64 	%fd379, %fd105, %fd105;
	mul.f64 	%fd380, %fd379, %fd20;
	sub.f64 	%fd381, %fd374, %fd110;
	ld.global.nc.f64 	%fd382, [%rd114+819200];
	add.f64 	%fd383, %fd382, %fd381;
	mul.f64 	%fd384, %fd380, %fd383;
	sub.f64 	%fd385, %fd378, %fd384;
	ld.global.nc.f64 	%fd386, [%rd115+819200];
	mul.f64 	%fd387, %fd386, %fd29;
	add.f64 	%fd388, %fd382, %fd382;
	sub.f64 	%fd389, %fd109, %fd388;
	ld.global.nc.f64 	%fd390, [%rd117+819200];
	add.f64 	%fd391, %fd390, %fd389;
	fma.rn.f64 	%fd392, %fd387, %fd391, %fd385;
	ld.global.nc.f64 	%fd393, [%rd121+819216];
	ld.global.nc.f64 	%fd394, [%rd121+819208];
	add.f64 	%fd395, %fd394, %fd394;
	sub.f64 	%fd396, %fd393, %fd395;
	add.f64 	%fd397, %fd130, %fd396;
	mul.f64 	%fd398, %fd372, %fd397;
	sub.f64 	%fd399, %fd392, %fd398;
	sub.f64 	%fd400, %fd394, %fd131;
	ld.global.nc.f64 	%fd401, [%rd122+819200];
	add.f64 	%fd402, %fd401, %fd400;
	fma.rn.f64 	%fd403, %fd380, %fd402, %fd399;
	add.f64 	%fd404, %fd401, %fd401;
	sub.f64 	%fd405, %fd130, %fd404;
	ld.global.nc.f64 	%fd406, [%rd123+819200];
	add.f64 	%fd407, %fd406, %fd405;
	mul.f64 	%fd408, %fd387, %fd407;
	sub.f64 	%fd409, %fd403, %fd408;
	mul.f64 	%fd410, %fd57, %fd369;
	ld.global.nc.f64 	%fd411, [%rd98+821760];
	mul.f64 	%fd412, %fd411, %fd60;
	ld.global.nc.f64 	%fd413, [%rd112+824320];
	ld.global.nc.f64 	%fd414, [%rd112+821760];
	add.f64 	%fd415, %fd414, %fd414;
	sub.f64 	%fd416, %fd413, %fd415;
	add.f64 	%fd417, %fd109, %fd416;
	mul.f64 	%fd418, %fd412, %fd417;
	mul.f64 	%fd419, %fd379, %fd68;
	sub.f64 	%fd420, %fd414, %fd110;
	ld.global.nc.f64 	%fd421, [%rd132+819200];
	add.f64 	%fd422, %fd421, %fd420;
	mul.f64 	%fd423, %fd419, %fd422;
	sub.f64 	%fd424, %fd418, %fd423;
	ld.global.nc.f64 	%fd425, [%rd134+819200];
	mul.f64 	%fd426, %fd425, %fd76;
	add.f64 	%fd427, %fd421, %fd421;
	sub.f64 	%fd428, %fd109, %fd427;
	ld.global.nc.f64 	%fd429, [%rd137+819200];
	add.f64 	%fd430, %fd429, %fd428;
	fma.rn.f64 	%fd431, %fd426, %fd430, %fd424;
	ld.global.nc.f64 	%fd432, [%rd121+824320];
	ld.global.nc.f64 	%fd433, [%rd121+821760];
	add.f64 	%fd434, %fd433, %fd433;
	sub.f64 	%fd435, %fd432, %fd434;
	add.f64 	%fd436, %fd130, %fd435;
	mul.f64 	%fd437, %fd412, %fd436;
	sub.f64 	%fd438, %fd431, %fd437;
	sub.f64 	%fd439, %fd433, %fd131;
	ld.global.nc.f64 	%fd440, [%rd139+819200];
	add.f64 	%fd441, %fd440, %fd439;
	fma.rn.f64 	%fd442, %fd419, %fd441, %fd438;
	add.f64 	%fd443, %fd440, %fd440;
	sub.f64 	%fd444, %fd130, %fd443;
	ld.global.nc.f64 	%fd445, [%rd141+819200];
	add.f64 	%fd446, %fd445, %fd444;
	mul.f64 	%fd447, %fd426, %fd446;
	sub.f64 	%fd448, %fd442, %fd447;
	mul.f64 	%fd449, %fd410, %fd448;
	fma.rn.f64 	%fd450, %fd370, %fd409, %fd449;
	ld.global.nc.f64 	%fd451, [%rd143+8];
	mul.f64 	%fd452, %fd451, %fd56;
	mul.f64 	%fd453, %fd452, %fd5;
	ld.global.nc.f64 	%fd454, [%rd144+1638400];
	ld.global.nc.f64 	%fd455, [%rd146+16];
	mul.f64 	%fd456, %fd454, %fd455;
	ld.global.nc.f64 	%fd457, [%rd147+2457600];
	add.f64 	%fd458, %fd108, %fd108;
	sub.f64 	%fd459, %fd457, %fd458;
	add.f64 	%fd460, %fd109, %fd459;
	mul.f64 	%fd461, %fd456, %fd460;
	mul.f64 	%fd462, %fd379, %fd106;
	mul.f64 	%fd463, %fd462, %fd112;
	sub.f64 	%fd464, %fd461, %fd463;
	mul.f64 	%fd465, %fd1, %fd114;
	fma.rn.f64 	%fd466, %fd465, %fd118, %fd464;
	ld.global.nc.f64 	%fd467, [%rd153+2457600];
	add.f64 	%fd468, %fd129, %fd129;
	sub.f64 	%fd469, %fd467, %fd468;
	add.f64 	%fd470, %fd130, %fd469;
	mul.f64 	%fd471, %fd456, %fd470;
	sub.f64 	%fd472, %fd466, %fd471;
	fma.rn.f64 	%fd473, %fd462, %fd133, %fd472;
	mul.f64 	%fd474, %fd465, %fd138;
	sub.f64 	%fd475, %fd473, %fd474;
	fma.rn.f64 	%fd476, %fd453, %fd475, %fd450;
	mul.f64 	%fd477, %fd368, %fd476;
	ld.global.f64 	%fd478, [%rd155+819200];
	sub.f64 	%fd479, %fd478, %fd477;
	st.global.f64 	[%rd155+819200], %fd479;
	ld.global.nc.f64 	%fd480, [%rd159+819216];
	ld.global.nc.f64 	%fd481, [%rd159+819208];
	add.f64 	%fd482, %fd481, %fd481;
	sub.f64 	%fd483, %fd480, %fd482;
	add.f64 	%fd484, %fd223, %fd483;
	mul.f64 	%fd485, %fd372, %fd484;
	sub.f64 	%fd486, %fd481, %fd224;
	ld.global.nc.f64 	%fd487, [%rd160+819200];
	add.f64 	%fd488, %fd487, %fd486;
	mul.f64 	%fd489, %fd380, %fd488;
	sub.f64 	%fd490, %fd485, %fd489;
	add.f64 	%fd491, %fd487, %fd487;
	sub.f64 	%fd492, %fd223, %fd491;
	ld.global.nc.f64 	%fd493, [%rd161+819200];
	add.f64 	%fd494, %fd493, %fd492;
	fma.rn.f64 	%fd495, %fd387, %fd494, %fd490;
	ld.global.nc.f64 	%fd496, [%rd165+819216];
	ld.global.nc.f64 	%fd497, [%rd165+819208];
	add.f64 	%fd498, %fd497, %fd497;
	sub.f64 	%fd499, %fd496, %fd498;
	add.f64 	%fd500, %fd239, %fd499;
	mul.f64 	%fd501, %fd372, %fd500;
	sub.f64 	%fd502, %fd495, %fd501;
	sub.f64 	%fd503, %fd497, %fd240;
	ld.global.nc.f64 	%fd504, [%rd166+819200];
	add.f64 	%fd505, %fd504, %fd503;
	fma.rn.f64 	%fd506, %fd380, %fd505, %fd502;
	add.f64 	%fd507, %fd504, %fd504;
	sub.f64 	%fd508, %fd239, %fd507;
	ld.global.nc.f64 	%fd509, [%rd167+819200];
	add.f64 	%fd510, %fd509, %fd508;
	mul.f64 	%fd511, %fd387, %fd510;
	sub.f64 	%fd512, %fd506, %fd511;
	ld.global.nc.f64 	%fd513, [%rd159+824320];
	ld.global.nc.f64 	%fd514, [%rd159+821760];
	add.f64 	%fd515, %fd514, %fd514;
	sub.f64 	%fd516, %fd513, %fd515;
	add.f64 	%fd517, %fd223, %fd516;
	mul.f64 	%fd518, %fd412, %fd517;
	sub.f64 	%fd519, %fd514, %fd224;
	ld.global.nc.f64 	%fd520, [%rd169+819200];
	add.f64 	%fd521, %fd520, %fd519;
	mul.f64 	%fd522, %fd419, %fd521;
	sub.f64 	%fd523, %fd518, %fd522;
	add.f64 	%fd524, %fd520, %fd520;
	sub.f64 	%fd525, %fd223, %fd524;
	ld.global.nc.f64 	%fd526, [%rd171+819200];
	add.f64 	%fd527, %fd526, %fd525;
	fma.rn.f64 	%fd528, %fd426, %fd527, %fd523;
	ld.global.nc.f64 	%fd529, [%rd165+824320];
	ld.global.nc.f64 	%fd530, [%rd165+821760];
	add.f64 	%fd531, %fd530, %fd530;
	sub.f64 	%fd532, %fd529, %fd531;
	add.f64 	%fd533, %fd239, %fd532;
	mul.f64 	%fd534, %fd412, %fd533;
	sub.f64 	%fd535, %fd528, %fd534;
	sub.f64 	%fd536, %fd530, %fd240;
	ld.global.nc.f64 	%fd537, [%rd173+819200];
	add.f64 	%fd538, %fd537, %fd536;
	fma.rn.f64 	%fd539, %fd419, %fd538, %fd535;
	add.f64 	%fd540, %fd537, %fd537;
	sub.f64 	%fd541, %fd239, %fd540;
	ld.global.nc.f64 	%fd542, [%rd175+819200];
	add.f64 	%fd543, %fd542, %fd541;
	mul.f64 	%fd544, %fd426, %fd543;
	sub.f64 	%fd545, %fd539, %fd544;
	mul.f64 	%fd546, %fd410, %fd545;
	fma.rn.f64 	%fd547, %fd370, %fd512, %fd546;
	ld.global.nc.f64 	%fd548, [%rd176+2457600];
	add.f64 	%fd549, %fd222, %fd222;
	sub.f64 	%fd550, %fd548, %fd549;
	add.f64 	%fd551, %fd223, %fd550;
	mul.f64 	%fd552, %fd456, %fd551;
	mul.f64 	%fd553, %fd462, %fd226;
	sub.f64 	%fd554, %fd552, %fd553;
	fma.rn.f64 	%fd555, %fd465, %fd230, %fd554;
	ld.global.nc.f64 	%fd556, [%rd178+2457600];
	add.f64 	%fd557, %fd238, %fd238;
	sub.f64 	%fd558, %fd556, %fd557;
	add.f64 	%fd559, %fd239, %fd558;
	mul.f64 	%fd560, %fd456, %fd559;
	sub.f64 	%fd561, %fd555, %fd560;
	fma.rn.f64 	%fd562, %fd462, %fd242, %fd561;
	mul.f64 	%fd563, %fd465, %fd247;
	sub.f64 	%fd564, %fd562, %fd563;
	fma.rn.f64 	%fd565, %fd453, %fd564, %fd547;
	mul.f64 	%fd566, %fd368, %fd565;
	ld.global.f64 	%fd567, [%rd180+819200];
	sub.f64 	%fd568, %fd567, %fd566;
	st.global.f64 	[%rd180+819200], %fd568;
	ld.global.nc.f64 	%fd569, [%rd184+819216];
	ld.global.nc.f64 	%fd570, [%rd184+819208];
	add.f64 	%fd571, %fd570, %fd570;
	sub.f64 	%fd572, %fd569, %fd571;
	add.f64 	%fd573, %fd332, %fd572;
	mul.f64 	%fd574, %fd372, %fd573;
	sub.f64 	%fd575, %fd570, %fd333;
	ld.global.nc.f64 	%fd576, [%rd185+819200];
	add.f64 	%fd577, %fd576, %fd575;
	mul.f64 	%fd578, %fd380, %fd577;
	sub.f64 	%fd579, %fd574, %fd578;
	add.f64 	%fd580, %fd576, %fd576;
	sub.f64 	%fd581, %fd332, %fd580;
	ld.global.nc.f64 	%fd582, [%rd186+819200];
	add.f64 	%fd583, %fd582, %fd581;
	fma.rn.f64 	%fd584, %fd387, %fd583, %fd579;
	ld.global.nc.f64 	%fd585, [%rd190+819216];
	ld.global.nc.f64 	%fd586, [%rd190+819208];
	add.f64 	%fd587, %fd586, %fd586;
	sub.f64 	%fd588, %fd585, %fd587;
	add.f64 	%fd589, %fd348, %fd588;
	mul.f64 	%fd590, %fd372, %fd589;
	sub.f64 	%fd591, %fd584, %fd590;
	sub.f64 	%fd592, %fd586, %fd349;
	ld.global.nc.f64 	%fd593, [%rd191+819200];
	add.f64 	%fd594, %fd593, %fd592;
	fma.rn.f64 	%fd595, %fd380, %fd594, %fd591;
	add.f64 	%fd596, %fd593, %fd593;
	sub.f64 	%fd597, %fd348, %fd596;
	ld.global.nc.f64 	%fd598, [%rd192+819200];
	add.f64 	%fd599, %fd598, %fd597;
	mul.f64 	%fd600, %fd387, %fd599;
	sub.f64 	%fd601, %fd595, %fd600;
	ld.global.nc.f64 	%fd602, [%rd184+824320];
	ld.global.nc.f64 	%fd603, [%rd184+821760];
	add.f64 	%fd604, %fd603, %fd603;
	sub.f64 	%fd605, %fd602, %fd604;
	add.f64 	%fd606, %fd332, %fd605;
	mul.f64 	%fd607, %fd412, %fd606;
	sub.f64 	%fd608, %fd603, %fd333;
	ld.global.nc.f64 	%fd609, [%rd194+819200];
	add.f64 	%fd610, %fd609, %fd608;
	mul.f64 	%fd611, %fd419, %fd610;
	sub.f64 	%fd612, %fd607, %fd611;
	add.f64 	%fd613, %fd609, %fd609;
	sub.f64 	%fd614, %fd332, %fd613;
	ld.global.nc.f64 	%fd615, [%rd196+819200];
	add.f64 	%fd616, %fd615, %fd614;
	fma.rn.f64 	%fd617, %fd426, %fd616, %fd612;
	ld.global.nc.f64 	%fd618, [%rd190+824320];
	ld.global.nc.f64 	%fd619, [%rd190+821760];
	add.f64 	%fd620, %fd619, %fd619;
	sub.f64 	%fd621, %fd618, %fd620;
	add.f64 	%fd622, %fd348, %fd621;
	mul.f64 	%fd623, %fd412, %fd622;
	sub.f64 	%fd624, %fd617, %fd623;
	sub.f64 	%fd625, %fd619, %fd349;
	ld.global.nc.f64 	%fd626, [%rd198+819200];
	add.f64 	%fd627, %fd626, %fd625;
	fma.rn.f64 	%fd628, %fd419, %fd627, %fd624;
	add.f64 	%fd629, %fd626, %fd626;
	sub.f64 	%fd630, %fd348, %fd629;
	ld.global.nc.f64 	%fd631, [%rd200+819200];
	add.f64 	%fd632, %fd631, %fd630;
	mul.f64 	%fd633, %fd426, %fd632;
	sub.f64 	%fd634, %fd628, %fd633;
	mul.f64 	%fd635, %fd410, %fd634;
	fma.rn.f64 	%fd636, %fd370, %fd601, %fd635;
	ld.global.nc.f64 	%fd637, [%rd201+2457600];
	add.f64 	%fd638, %fd331, %fd331;
	sub.f64 	%fd639, %fd637, %fd638;
	add.f64 	%fd640, %fd332, %fd639;
	mul.f64 	%fd641, %fd456, %fd640;
	mul.f64 	%fd642, %fd462, %fd335;
	sub.f64 	%fd643, %fd641, %fd642;
	fma.rn.f64 	%fd644, %fd465, %fd339, %fd643;
	ld.global.nc.f64 	%fd645, [%rd203+2457600];
	add.f64 	%fd646, %fd347, %fd347;
	sub.f64 	%fd647, %fd645, %fd646;
	add.f64 	%fd648, %fd348, %fd647;
	mul.f64 	%fd649, %fd456, %fd648;
	sub.f64 	%fd650, %fd644, %fd649;
	fma.rn.f64 	%fd651, %fd462, %fd351, %fd650;
	mul.f64 	%fd652, %fd465, %fd356;
	sub.f64 	%fd653, %fd651, %fd652;
	fma.rn.f64 	%fd654, %fd453, %fd653, %fd636;
	mul.f64 	%fd655, %fd368, %fd654;
	ld.global.f64 	%fd656, [%rd205+819200];
	sub.f64 	%fd657, %fd656, %fd655;
	st.global.f64 	[%rd205+819200], %fd657;
	div.rn.f64 	%fd658, %fd2, %fd454;
	ld.global.nc.f64 	%fd659, [%rd106+16];
	mul.f64 	%fd660, %fd6, %fd659;
	ld.global.nc.f64 	%fd661, [%rd98+1638408];
	mul.f64 	%fd662, %fd661, %fd10;
	ld.global.nc.f64 	%fd663, [%rd112+1638416];
	ld.global.nc.f64 	%fd664, [%rd112+1638408];
	add.f64 	%fd665, %fd664, %fd664;
	sub.f64 	%fd666, %fd663, %fd665;
	add.f64 	%fd667, %fd108, %fd666;
	mul.f64 	%fd668, %fd662, %fd667;
	add.f64 	%fd669, %fd454, %fd454;
	mul.f64 	%fd670, %fd669, %fd20;
	sub.f64 	%fd671, %fd664, %fd458;
	ld.global.nc.f64 	%fd672, [%rd114+1638400];
	add.f64 	%fd673, %fd672, %fd671;
	mul.f64 	%fd674, %fd670, %fd673;
	sub.f64 	%fd675, %fd668, %fd674;
	ld.global.nc.f64 	%fd676, [%rd115+1638400];
	mul.f64 	%fd677, %fd676, %fd29;
	add.f64 	%fd678, %fd672, %fd672;
	sub.f64 	%fd679, %fd108, %fd678;
	ld.global.nc.f64 	%fd680, [%rd117+1638400];
	add.f64 	%fd681, %fd680, %fd679;
	fma.rn.f64 	%fd682, %fd677, %fd681, %fd675;
	ld.global.nc.f64 	%fd683, [%rd121+1638416];
	ld.global.nc.f64 	%fd684, [%rd121+1638408];
	add.f64 	%fd685, %fd684, %fd684;
	sub.f64 	%fd686, %fd683, %fd685;
	add.f64 	%fd687, %fd129, %fd686;
	mul.f64 	%fd688, %fd662, %fd687;
	sub.f64 	%fd689, %fd682, %fd688;
	sub.f64 	%fd690, %fd684, %fd468;
	ld.global.nc.f64 	%fd691, [%rd122+1638400];
	add.f64 	%fd692, %fd691, %fd690;
	fma.rn.f64 	%fd693, %fd670, %fd692, %fd689;
	add.f64 	%fd694, %fd691, %fd691;
	sub.f64 	%fd695, %fd129, %fd694;
	ld.global.nc.f64 	%fd696, [%rd123+1638400];
	add.f64 	%fd697, %fd696, %fd695;
	mul.f64 	%fd698, %fd677, %fd697;
	sub.f64 	%fd699, %fd693, %fd698;
	mul.f64 	%fd700, %fd57, %fd659;
	ld.global.nc.f64 	%fd701, [%rd98+1640960];
	mul.f64 	%fd702, %fd701, %fd60;
	ld.global.nc.f64 	%fd703, [%rd112+1643520];
	ld.global.nc.f64 	%fd704, [%rd112+1640960];
	add.f64 	%fd705, %fd704, %fd704;
	sub.f64 	%fd706, %fd703, %fd705;
	add.f64 	%fd707, %fd108, %fd706;
	mul.f64 	%fd708, %fd702, %fd707;
	mul.f64 	%fd709, %fd669, %fd68;
	sub.f64 	%fd710, %fd704, %fd458;
	ld.global.nc.f64 	%fd711, [%rd132+1638400];
	add.f64 	%fd712, %fd711, %fd710;
	mul.f64 	%fd713, %fd709, %fd712;
	sub.f64 	%fd714, %fd708, %fd713;
	ld.global.nc.f64 	%fd715, [%rd134+1638400];
	mul.f64 	%fd716, %fd715, %fd76;
	add.f64 	%fd717, %fd711, %fd711;
	sub.f64 	%fd718, %fd108, %fd717;
	ld.global.nc.f64 	%fd719, [%rd137+1638400];
	add.f64 	%fd720, %fd719, %fd718;
	fma.rn.f64 	%fd721, %fd716, %fd720, %fd714;
	ld.global.nc.f64 	%fd722, [%rd121+1643520];
	ld.global.nc.f64 	%fd723, [%rd121+1640960];
	add.f64 	%fd724, %fd723, %fd723;
	sub.f64 	%fd725, %fd722, %fd724;
	add.f64 	%fd726, %fd129, %fd725;
	mul.f64 	%fd727, %fd702, %fd726;
	sub.f64 	%fd728, %fd721, %fd727;
	sub.f64 	%fd729, %fd723, %fd468;
	ld.global.nc.f64 	%fd730, [%rd139+1638400];
	add.f64 	%fd731, %fd730, %fd729;
	fma.rn.f64 	%fd732, %fd709, %fd731, %fd728;
	add.f64 	%fd733, %fd730, %fd730;
	sub.f64 	%fd734, %fd129, %fd733;
	ld.global.nc.f64 	%fd735, [%rd141+1638400];
	add.f64 	%fd736, %fd735, %fd734;
	mul.f64 	%fd737, %fd716, %fd736;
	sub.f64 	%fd738, %fd732, %fd737;
	mul.f64 	%fd739, %fd700, %fd738;
	fma.rn.f64 	%fd740, %fd660, %fd699, %fd739;
	ld.global.nc.f64 	%fd741, [%rd143+16];
	mul.f64 	%fd742, %fd741, %fd56;
	mul.f64 	%fd743, %fd742, %fd5;
	ld.global.nc.f64 	%fd744, [%rd144+2457600];
	ld.global.nc.f64 	%fd745, [%rd146+24];
	mul.f64 	%fd746, %fd744, %fd745;
	ld.global.nc.f64 	%fd747, [%rd147+3276800];
	add.f64 	%fd748, %fd457, %fd457;
	sub.f64 	%fd749, %fd747, %fd748;
	add.f64 	%fd750, %fd108, %fd749;
	mul.f64 	%fd751, %fd746, %fd750;
	mul.f64 	%fd752, %fd669, %fd455;
	mul.f64 	%fd753, %fd752, %fd460;
	sub.f64 	%fd754, %fd751, %fd753;
	add.f64 	%fd755, %fd754, %fd113;
	ld.global.nc.f64 	%fd756, [%rd153+3276800];
	add.f64 	%fd757, %fd467, %fd467;
	sub.f64 	%fd758, %fd756, %fd757;
	add.f64 	%fd759, %fd129, %fd758;
	mul.f64 	%fd760, %fd746, %fd759;
	sub.f64 	%fd761, %fd755, %fd760;
	fma.rn.f64 	%fd762, %fd752, %fd470, %fd761;
	sub.f64 	%fd763, %fd762, %fd134;
	fma.rn.f64 	%fd764, %fd743, %fd763, %fd740;
	mul.f64 	%fd765, %fd658, %fd764;
	ld.global.f64 	%fd766, [%rd155+1638400];
	sub.f64 	%fd767, %fd766, %fd765;
	st.global.f64 	[%rd155+1638400], %fd767;
	ld.global.nc.f64 	%fd768, [%rd159+1638416];
	ld.global.nc.f64 	%fd769, [%rd159+1638408];
	add.f64 	%fd770, %fd769, %fd769;
	sub.f64 	%fd771, %fd768, %fd770;
	add.f64 	%fd772, %fd222, %fd771;
	mul.f64 	%fd773, %fd662, %fd772;
	sub.f64 	%fd774, %fd769, %fd549;
	ld.global.nc.f64 	%fd775, [%rd160+1638400];
	add.f64 	%fd776, %fd775, %fd774;
	mul.f64 	%fd777, %fd670, %fd776;
	sub.f64 	%fd778, %fd773, %fd777;
	add.f64 	%fd779, %fd775, %fd775;
	sub.f64 	%fd780, %fd222, %fd779;
	ld.global.nc.f64 	%fd781, [%rd161+1638400];
	add.f64 	%fd782, %fd781, %fd780;
	fma.rn.f64 	%fd783, %fd677, %fd782, %fd778;
	ld.global.nc.f64 	%fd784, [%rd165+1638416];
	ld.global.nc.f64 	%fd785, [%rd165+1638408];
	add.f64 	%fd786, %fd785, %fd785;
	sub.f64 	%fd787, %fd784, %fd786;
	add.f64 	%fd788, %fd238, %fd787;
	mul.f64 	%fd789, %fd662, %fd788;
	sub.f64 	%fd790, %fd783, %fd789;
	sub.f64 	%fd791, %fd785, %fd557;
	ld.global.nc.f64 	%fd792, [%rd166+1638400];
	add.f64 	%fd793, %fd792, %fd791;
	fma.rn.f64 	%fd794, %fd670, %fd793, %fd790;
	add.f64 	%fd795, %fd792, %fd792;
	sub.f64 	%fd796, %fd238, %fd795;
	ld.global.nc.f64 	%fd797, [%rd167+1638400];
	add.f64 	%fd798, %fd797, %fd796;
	mul.f64 	%fd799, %fd677, %fd798;
	sub.f64 	%fd800, %fd794, %fd799;
	ld.global.nc.f64 	%fd801, [%rd159+1643520];
	ld.global.nc.f64 	%fd802, [%rd159+1640960];
	add.f64 	%fd803, %fd802, %fd802;
	sub.f64 	%fd804, %fd801, %fd803;
	add.f64 	%fd805, %fd222, %fd804;
	mul.f64 	%fd806, %fd702, %fd805;
	sub.f64 	%fd807, %fd802, %fd549;
	ld.global.nc.f64 	%fd808, [%rd169+1638400];
	add.f64 	%fd809, %fd808, %fd807;
	mul.f64 	%fd810, %fd709, %fd809;
	sub.f64 	%fd811, %fd806, %fd810;
	add.f64 	%fd812, %fd808, %fd808;
	sub.f64 	%fd813, %fd222, %fd812;
	ld.global.nc.f64 	%fd814, [%rd171+1638400];
	add.f64 	%fd815, %fd814, %fd813;
	fma.rn.f64 	%fd816, %fd716, %fd815, %fd811;
	ld.global.nc.f64 	%fd817, [%rd165+1643520];
	ld.global.nc.f64 	%fd818, [%rd165+1640960];
	add.f64 	%fd819, %fd818, %fd818;
	sub.f64 	%fd820, %fd817, %fd819;
	add.f64 	%fd821, %fd238, %fd820;
	mul.f64 	%fd822, %fd702, %fd821;
	sub.f64 	%fd823, %fd816, %fd822;
	sub.f64 	%fd824, %fd818, %fd557;
	ld.global.nc.f64 	%fd825, [%rd173+1638400];
	add.f64 	%fd826, %fd825, %fd824;
	fma.rn.f64 	%fd827, %fd709, %fd826, %fd823;
	add.f64 	%fd828, %fd825, %fd825;
	sub.f64 	%fd829, %fd238, %fd828;
	ld.global.nc.f64 	%fd830, [%rd175+1638400];
	add.f64 	%fd831, %fd830, %fd829;
	mul.f64 	%fd832, %fd716, %fd831;
	sub.f64 	%fd833, %fd827, %fd832;
	mul.f64 	%fd834, %fd700, %fd833;
	fma.rn.f64 	%fd835, %fd660, %fd800, %fd834;
	ld.global.nc.f64 	%fd836, [%rd176+3276800];
	add.f64 	%fd837, %fd548, %fd548;
	sub.f64 	%fd838, %fd836, %fd837;
	add.f64 	%fd839, %fd222, %fd838;
	mul.f64 	%fd840, %fd746, %fd839;
	mul.f64 	%fd841, %fd752, %fd551;
	sub.f64 	%fd842, %fd840, %fd841;
	add.f64 	%fd843, %fd842, %fd227;
	ld.global.nc.f64 	%fd844, [%rd178+3276800];
	add.f64 	%fd845, %fd556, %fd556;
	sub.f64 	%fd846, %fd844, %fd845;
	add.f64 	%fd847, %fd238, %fd846;
	mul.f64 	%fd848, %fd746, %fd847;
	sub.f64 	%fd849, %fd843, %fd848;
	fma.rn.f64 	%fd850, %fd752, %fd559, %fd849;
	sub.f64 	%fd851, %fd850, %fd243;
	fma.rn.f64 	%fd852, %fd743, %fd851, %fd835;
	mul.f64 	%fd853, %fd658, %fd852;
	ld.global.f64 	%fd854, [%rd180+1638400];
	sub.f64 	%fd855, %fd854, %fd853;
	st.global.f64 	[%rd180+1638400], %fd855;
	ld.global.nc.f64 	%fd856, [%rd184+1638416];
	ld.global.nc.f64 	%fd857, [%rd184+1638408];
	add.f64 	%fd858, %fd857, %fd857;
	sub.f64 	%fd859, %fd856, %fd858;
	add.f64 	%fd860, %fd331, %fd859;
	mul.f64 	%fd861, %fd662, %fd860;
	sub.f64 	%fd862, %fd857, %fd638;
	ld.global.nc.f64 	%fd863, [%rd185+1638400];
	add.f64 	%fd864, %fd863, %fd862;
	mul.f64 	%fd865, %fd670, %fd864;
	sub.f64 	%fd866, %fd861, %fd865;
	add.f64 	%fd867, %fd863, %fd863;
	sub.f64 	%fd868, %fd331, %fd867;
	ld.global.nc.f64 	%fd869, [%rd186+1638400];
	add.f64 	%fd870, %fd869, %fd868;
	fma.rn.f64 	%fd871, %fd677, %fd870, %fd866;
	ld.global.nc.f64 	%fd872, [%rd190+1638416];
	ld.global.nc.f64 	%fd873, [%rd190+1638408];
	add.f64 	%fd874, %fd873, %fd873;
	sub.f64 	%fd875, %fd872, %fd874;
	add.f64 	%fd876, %fd347, %fd875;
	mul.f64 	%fd877, %fd662, %fd876;
	sub.f64 	%fd878, %fd871, %fd877;
	sub.f64 	%fd879, %fd873, %fd646;
	ld.global.nc.f64 	%fd880, [%rd191+1638400];
	add.f64 	%fd881, %fd880, %fd879;
	fma.rn.f64 	%fd882, %fd670, %fd881, %fd878;
	add.f64 	%fd883, %fd880, %fd880;
	sub.f64 	%fd884, %fd347, %fd883;
	ld.global.nc.f64 	%fd885, [%rd192+1638400];
	add.f64 	%fd886, %fd885, %fd884;
	mul.f64 	%fd887, %fd677, %fd886;
	sub.f64 	%fd888, %fd882, %fd887;
	ld.global.nc.f64 	%fd889, [%rd184+1643520];
	ld.global.nc.f64 	%fd890, [%rd184+1640960];
	add.f64 	%fd891, %fd890, %fd890;
	sub.f64 	%fd892, %fd889, %fd891;
	add.f64 	%fd893, %fd331, %fd892;
	mul.f64 	%fd894, %fd702, %fd893;
	sub.f64 	%fd895, %fd890, %fd638;
	ld.global.nc.f64 	%fd896, [%rd194+1638400];
	add.f64 	%fd897, %fd896, %fd895;
	mul.f64 	%fd898, %fd709, %fd897;
	sub.f64 	%fd899, %fd894, %fd898;
	add.f64 	%fd900, %fd896, %fd896;
	sub.f64 	%fd901, %fd331, %fd900;
	ld.global.nc.f64 	%fd902, [%rd196+1638400];
	add.f64 	%fd903, %fd902, %fd901;
	fma.rn.f64 	%fd904, %fd716, %fd903, %fd899;
	ld.global.nc.f64 	%fd905, [%rd190+1643520];
	ld.global.nc.f64 	%fd906, [%rd190+1640960];
	add.f64 	%fd907, %fd906, %fd906;
	sub.f64 	%fd908, %fd905, %fd907;
	add.f64 	%fd909, %fd347, %fd908;
	mul.f64 	%fd910, %fd702, %fd909;
	sub.f64 	%fd911, %fd904, %fd910;
	sub.f64 	%fd912, %fd906, %fd646;
	ld.global.nc.f64 	%fd913, [%rd198+1638400];
	add.f64 	%fd914, %fd913, %fd912;
	fma.rn.f64 	%fd915, %fd709, %fd914, %fd911;
	add.f64 	%fd916, %fd913, %fd913;
	sub.f64 	%fd917, %fd347, %fd916;
	ld.global.nc.f64 	%fd918, [%rd200+1638400];
	add.f64 	%fd919, %fd918, %fd917;
	mul.f64 	%fd920, %fd716, %fd919;
	sub.f64 	%fd921, %fd915, %fd920;
	mul.f64 	%fd922, %fd700, %fd921;
	fma.rn.f64 	%fd923, %fd660, %fd888, %fd922;
	ld.global.nc.f64 	%fd924, [%rd201+3276800];
	add.f64 	%fd925, %fd637, %fd637;
	sub.f64 	%fd926, %fd924, %fd925;
	add.f64 	%fd927, %fd331, %fd926;
	mul.f64 	%fd928, %fd746, %fd927;
	mul.f64 	%fd929, %fd752, %fd640;
	sub.f64 	%fd930, %fd928, %fd929;
	add.f64 	%fd931, %fd930, %fd336;
	ld.global.nc.f64 	%fd932, [%rd203+3276800];
	add.f64 	%fd933, %fd645, %fd645;
	sub.f64 	%fd934, %fd932, %fd933;
	add.f64 	%fd935, %fd347, %fd934;
	mul.f64 	%fd936, %fd746, %fd935;
	sub.f64 	%fd937, %fd931, %fd936;
	fma.rn.f64 	%fd938, %fd752, %fd648, %fd937;
	sub.f64 	%fd939, %fd938, %fd352;
	fma.rn.f64 	%fd940, %fd743, %fd939, %fd923;
	mul.f64 	%fd941, %fd658, %fd940;
	ld.global.f64 	%fd942, [%rd205+1638400];
	sub.f64 	%fd943, %fd942, %fd941;
	st.global.f64 	[%rd205+1638400], %fd943;
	div.rn.f64 	%fd944, %fd2, %fd744;
	ld.global.nc.f64 	%fd945, [%rd106+24];
	mul.f64 	%fd946, %fd6, %fd945;
	ld.global.nc.f64 	%fd947, [%rd98+2457608];
	mul.f64 	%fd948, %fd947, %fd10;
	ld.global.nc.f64 	%fd949, [%rd112+2457616];
	ld.global.nc.f64 	%fd950, [%rd112+2457608];
	add.f64 	%fd951, %fd950, %fd950;
	sub.f64 	%fd952, %fd949, %fd951;
	add.f64 	%fd953, %fd457, %fd952;
	mul.f64 	%fd954, %fd948, %fd953;
	add.f64 	%fd955, %fd744, %fd744;
	mul.f64 	%fd956, %fd955, %fd20;
	sub.f64 	%fd957, %fd950, %fd748;
	ld.global.nc.f64 	%fd958, [%rd114+2457600];
	add.f64 	%fd959, %fd958, %fd957;
	mul.f64 	%fd960, %fd956, %fd959;
	sub.f64 	%fd961, %fd954, %fd960;
	ld.global.nc.f64 	%fd962, [%rd115+2457600];
	mul.f64 	%fd963, %fd962, %fd29;
	add.f64 	%fd964, %fd958, %fd958;
	sub.f64 	%fd965, %fd457, %fd964;
	ld.global.nc.f64 	%fd966, [%rd117+2457600];
	add.f64 	%fd967, %fd966, %fd965;
	fma.rn.f64 	%fd968, %fd963, %fd967, %fd961;
	ld.global.nc.f64 	%fd969, [%rd121+2457616];
	ld.global.nc.f64 	%fd970, [%rd121+2457608];
	add.f64 	%fd971, %fd970, %fd970;
	sub.f64 	%fd972, %fd969, %fd971;
	add.f64 	%fd973, %fd467, %fd972;
	mul.f64 	%fd974, %fd948, %fd973;
	sub.f64 	%fd975, %fd968, %fd974;
	sub.f64 	%fd976, %fd970, %fd757;
	ld.global.nc.f64 	%fd977, [%rd122+2457600];
	add.f64 	%fd978, %fd977, %fd976;
	fma.rn.f64 	%fd979, %fd956, %fd978, %fd975;
	add.f64 	%fd980, %fd977, %fd977;
	sub.f64 	%fd981, %fd467, %fd980;
	ld.global.nc.f64 	%fd982, [%rd123+2457600];
	add.f64 	%fd983, %fd982, %fd981;
	mul.f64 	%fd984, %fd963, %fd983;
	sub.f64 	%fd985, %fd979, %fd984;
	mul.f64 	%fd986, %fd57, %fd945;
	ld.global.nc.f64 	%fd987, [%rd98+2460160];
	mul.f64 	%fd988, %fd987, %fd60;
	ld.global.nc.f64 	%fd989, [%rd112+2462720];
	ld.global.nc.f64 	%fd990, [%rd112+2460160];
	add.f64 	%fd991, %fd990, %fd990;
	sub.f64 	%fd992, %fd989, %fd991;
	add.f64 	%fd993, %fd457, %fd992;
	mul.f64 	%fd994, %fd988, %fd993;
	mul.f64 	%fd995, %fd955, %fd68;
	sub.f64 	%fd996, %fd990, %fd748;
	ld.global.nc.f64 	%fd997, [%rd132+2457600];
	add.f64 	%fd998, %fd997, %fd996;
	mul.f64 	%fd999, %fd995, %fd998;
	sub.f64 	%fd1000, %fd994, %fd999;
	ld.global.nc.f64 	%fd1001, [%rd134+2457600];
	mul.f64 	%fd1002, %fd1001, %fd76;
	add.f64 	%fd1003, %fd997, %fd997;
	sub.f64 	%fd1004, %fd457, %fd1003;
	ld.global.nc.f64 	%fd1005, [%rd137+2457600];
	add.f64 	%fd1006, %fd1005, %fd1004;
	fma.rn.f64 	%fd1007, %fd1002, %fd1006, %fd1000;
	ld.global.nc.f64 	%fd1008, [%rd121+2462720];
	ld.global.nc.f64 	%fd1009, [%rd121+2460160];
	add.f64 	%fd1010, %fd1009, %fd1009;
	sub.f64 	%fd1011, %fd1008, %fd1010;
	add.f64 	%fd1012, %fd467, %fd1011;
	mul.f64 	%fd1013, %fd988, %fd1012;
	sub.f64 	%fd1014, %fd1007, %fd1013;
	sub.f64 	%fd1015, %fd1009, %fd757;
	ld.global.nc.f64 	%fd1016, [%rd139+2457600];
	add.f64 	%fd1017, %fd1016, %fd1015;
	fma.rn.f64 	%fd1018, %fd995, %fd1017, %fd1014;
	add.f64 	%fd1019, %fd1016, %fd1016;
	sub.f64 	%fd1020, %fd467, %fd1019;
	ld.global.nc.f64 	%fd1021, [%rd141+2457600];
	add.f64 	%fd1022, %fd1021, %fd1020;
	mul.f64 	%fd1023, %fd1002, %fd1022;
	sub.f64 	%fd1024, %fd1018, %fd1023;
	mul.f64 	%fd1025, %fd986, %fd1024;
	fma.rn.f64 	%fd1026, %fd946, %fd985, %fd1025;
	ld.global.nc.f64 	%fd1027, [%rd143+24];
	mul.f64 	%fd1028, %fd1027, %fd56;
	mul.f64 	%fd1029, %fd1028, %fd5;
	ld.global.nc.f64 	%fd1030, [%rd144+3276800];
	ld.global.nc.f64 	%fd1031, [%rd146+32];
	mul.f64 	%fd1032, %fd1030, %fd1031;
	ld.global.nc.f64 	%fd1033, [%rd147+4096000];
	add.f64 	%fd1034, %fd747, %fd747;
	sub.f64 	%fd1035, %fd1033, %fd1034;
	add.f64 	%fd1036, %fd457, %fd1035;
	mul.f64 	%fd1037, %fd1032, %fd1036;
	mul.f64 	%fd1038, %fd955, %fd745;
	mul.f64 	%fd1039, %fd1038, %fd750;
	sub.f64 	%fd1040, %fd1037, %fd1039;
	add.f64 	%fd1041, %fd1040, %fd461;
	ld.global.nc.f64 	%fd1042, [%rd153+4096000];
	add.f64 	%fd1043, %fd756, %fd756;
	sub.f64 	%fd1044, %fd1042, %fd1043;
	add.f64 	%fd1045, %fd467, %fd1044;
	mul.f64 	%fd1046, %fd1032, %fd1045;
	sub.f64 	%fd1047, %fd1041, %fd1046;
	fma.rn.f64 	%fd1048, %fd1038, %fd759, %fd1047;
	sub.f64 	%fd1049, %fd1048, %fd471;
	fma.rn.f64 	%fd1050, %fd1029, %fd1049, %fd1026;
	mul.f64 	%fd1051, %fd944, %fd1050;
	ld.global.f64 	%fd1052, [%rd155+2457600];
	sub.f64 	%fd1053, %fd1052, %fd1051;
	st.global.f64 	[%rd155+2457600], %fd1053;
	ld.global.nc.f64 	%fd1054, [%rd159+2457616];
	ld.global.nc.f64 	%fd1055, [%rd159+2457608];
	add.f64 	%fd1056, %fd1055, %fd1055;
	sub.f64 	%fd1057, %fd1054, %fd1056;
	add.f64 	%fd1058, %fd548, %fd1057;
	mul.f64 	%fd1059, %fd948, %fd1058;
	sub.f64 	%fd1060, %fd1055, %fd837;
	ld.global.nc.f64 	%fd1061, [%rd160+2457600];
	add.f64 	%fd1062, %fd1061, %fd1060;
	mul.f64 	%fd1063, %fd956, %fd1062;
	sub.f64 	%fd1064, %fd1059, %fd1063;
	add.f64 	%fd1065, %fd1061, %fd1061;
	sub.f64 	%fd1066, %fd548, %fd1065;
	ld.global.nc.f64 	%fd1067, [%rd161+2457600];
	add.f64 	%fd1068, %fd1067, %fd1066;
	fma.rn.f64 	%fd1069, %fd963, %fd1068, %fd1064;
	ld.global.nc.f64 	%fd1070, [%rd165+2457616];
	ld.global.nc.f64 	%fd1071, [%rd165+2457608];
	add.f64 	%fd1072, %fd1071, %fd1071;
	sub.f64 	%fd1073, %fd1070, %fd1072;
	add.f64 	%fd1074, %fd556, %fd1073;
	mul.f64 	%fd1075, %fd948, %fd1074;
	sub.f64 	%fd1076, %fd1069, %fd1075;
	sub.f64 	%fd1077, %fd1071, %fd845;
	ld.global.nc.f64 	%fd1078, [%rd166+2457600];
	add.f64 	%fd1079, %fd1078, %fd1077;
	fma.rn.f64 	%fd1080, %fd956, %fd1079, %fd1076;
	add.f64 	%fd1081, %fd1078, %fd1078;
	sub.f64 	%fd1082, %fd556, %fd1081;
	ld.global.nc.f64 	%fd1083, [%rd167+2457600];
	add.f64 	%fd1084, %fd1083, %fd1082;
	mul.f64 	%fd1085, %fd963, %fd1084;
	sub.f64 	%fd1086, %fd1080, %fd1085;
	ld.global.nc.f64 	%fd1087, [%rd159+2462720];
	ld.global.nc.f64 	%fd1088, [%rd159+2460160];
	add.f64 	%fd1089, %fd1088, %fd1088;
	sub.f64 	%fd1090, %fd1087, %fd1089;
	add.f64 	%fd1091, %fd548, %fd1090;
	mul.f64 	%fd1092, %fd988, %fd1091;
	sub.f64 	%fd1093, %fd1088, %fd837;
	ld.global.nc.f64 	%fd1094, [%rd169+2457600];
	add.f64 	%fd1095, %fd1094, %fd1093;
	mul.f64 	%fd1096, %fd995, %fd1095;
	sub.f64 	%fd1097, %fd1092, %fd1096;
	add.f64 	%fd1098, %fd1094, %fd1094;
	sub.f64 	%fd1099, %fd548, %fd1098;
	ld.global.nc.f64 	%fd1100, [%rd171+2457600];
	add.f64 	%fd1101, %fd1100, %fd1099;
	fma.rn.f64 	%fd1102, %fd1002, %fd1101, %fd1097;
	ld.global.nc.f64 	%fd1103, [%rd165+2462720];
	ld.global.nc.f64 	%fd1104, [%rd165+2460160];
	add.f64 	%fd1105, %fd1104, %fd1104;
	sub.f64 	%fd1106, %fd1103, %fd1105;
	add.f64 	%fd1107, %fd556, %fd1106;
	mul.f64 	%fd1108, %fd988, %fd1107;
	sub.f64 	%fd1109, %fd1102, %fd1108;
	sub.f64 	%fd1110, %fd1104, %fd845;
	ld.global.nc.f64 	%fd1111, [%rd173+2457600];
	add.f64 	%fd1112, %fd1111, %fd1110;
	fma.rn.f64 	%fd1113, %fd995, %fd1112, %fd1109;
	add.f64 	%fd1114, %fd1111, %fd1111;
	sub.f64 	%fd1115, %fd556, %fd1114;
	ld.global.nc.f64 	%fd1116, [%rd175+2457600];
	add.f64 	%fd1117, %fd1116, %fd1115;
	mul.f64 	%fd1118, %fd1002, %fd1117;
	sub.f64 	%fd1119, %fd1113, %fd1118;
	mul.f64 	%fd1120, %fd986, %fd1119;
	fma.rn.f64 	%fd1121, %fd946, %fd1086, %fd1120;
	ld.global.nc.f64 	%fd1122, [%rd176+4096000];
	add.f64 	%fd1123, %fd836, %fd836;
	sub.f64 	%fd1124, %fd1122, %fd1123;
	add.f64 	%fd1125, %fd548, %fd1124;
	mul.f64 	%fd1126, %fd1032, %fd1125;
	mul.f64 	%fd1127, %fd1038, %fd839;
	sub.f64 	%fd1128, %fd1126, %fd1127;
	add.f64 	%fd1129, %fd1128, %fd552;
	ld.global.nc.f64 	%fd1130, [%rd178+4096000];
	add.f64 	%fd1131, %fd844, %fd844;
	sub.f64 	%fd1132, %fd1130, %fd1131;
	add.f64 	%fd1133, %fd556, %fd1132;
	mul.f64 	%fd1134, %fd1032, %fd1133;
	sub.f64 	%fd1135, %fd1129, %fd1134;
	fma.rn.f64 	%fd1136, %fd1038, %fd847, %fd1135;
	sub.f64 	%fd1137, %fd1136, %fd560;
	fma.rn.f64 	%fd1138, %fd1029, %fd1137, %fd1121;
	mul.f64 	%fd1139, %fd944, %fd1138;
	ld.global.f64 	%fd1140, [%rd180+2457600];
	sub.f64 	%fd1141, %fd1140, %fd1139;
	st.global.f64 	[%rd180+2457600], %fd1141;
	ld.global.nc.f64 	%fd1142, [%rd184+2457616];
	ld.global.nc.f64 	%fd1143, [%rd184+2457608];
	add.f64 	%fd1144, %fd1143, %fd1143;
	sub.f64 	%fd1145, %fd1142, %fd1144;
	add.f64 	%fd1146, %fd637, %fd1145;
	mul.f64 	%fd1147, %fd948, %fd1146;
	sub.f64 	%fd1148, %fd1143, %fd925;
	ld.global.nc.f64 	%fd1149, [%rd185+2457600];
	add.f64 	%fd1150, %fd1149, %fd1148;
	mul.f64 	%fd1151, %fd956, %fd1150;
	sub.f64 	%fd1152, %fd1147, %fd1151;
	add.f64 	%fd1153, %fd1149, %fd1149;
	sub.f64 	%fd1154, %fd637, %fd1153;
	ld.global.nc.f64 	%fd1155, [%rd186+2457600];
	add.f64 	%fd1156, %fd1155, %fd1154;
	fma.rn.f64 	%fd1157, %fd963, %fd1156, %fd1152;
	ld.global.nc.f64 	%fd1158, [%rd190+2457616];
	ld.global.nc.f64 	%fd1159, [%rd190+2457608];
	add.f64 	%fd1160, %fd1159, %fd1159;
	sub.f64 	%fd1161, %fd1158, %fd1160;
	add.f64 	%fd1162, %fd645, %fd1161;
	mul.f64 	%fd1163, %fd948, %fd1162;
	sub.f64 	%fd1164, %fd1157, %fd1163;
	sub.f64 	%fd1165, %fd1159, %fd933;
	ld.global.nc.f64 	%fd1166, [%rd191+2457600];
	add.f64 	%fd1167, %fd1166, %fd1165;
	fma.rn.f64 	%fd1168, %fd956, %fd1167, %fd1164;
	add.f64 	%fd1169, %fd1166, %fd1166;
	sub.f64 	%fd1170, %fd645, %fd1169;
	ld.global.nc.f64 	%fd1171, [%rd192+2457600];
	add.f64 	%fd1172, %fd1171, %fd1170;
	mul.f64 	%fd1173, %fd963, %fd1172;
	sub.f64 	%fd1174, %fd1168, %fd1173;
	ld.global.nc.f64 	%fd1175, [%rd184+2462720];
	ld.global.nc.f64 	%fd1176, [%rd184+2460160];
	add.f64 	%fd1177, %fd1176, %fd1176;
	sub.f64 	%fd1178, %fd1175, %fd1177;
	add.f64 	%fd1179, %fd637, %fd1178;
	mul.f64 	%fd1180, %fd988, %fd1179;
	sub.f64 	%fd1181, %fd1176, %fd925;
	ld.global.nc.f64 	%fd1182, [%rd194+2457600];
	add.f64 	%fd1183, %fd1182, %fd1181;
	mul.f64 	%fd1184, %fd995, %fd1183;
	sub.f64 	%fd1185, %fd1180, %fd1184;
	add.f64 	%fd1186, %fd1182, %fd1182;
	sub.f64 	%fd1187, %fd637, %fd1186;
	ld.global.nc.f64 	%fd1188, [%rd196+2457600];
	add.f64 	%fd1189, %fd1188, %fd1187;
	fma.rn.f64 	%fd1190, %fd1002, %fd1189, %fd1185;
	ld.global.nc.f64 	%fd1191, [%rd190+2462720];
	ld.global.nc.f64 	%fd1192, [%rd190+2460160];
	add.f64 	%fd1193, %fd1192, %fd1192;
	sub.f64 	%fd1194, %fd1191, %fd1193;
	add.f64 	%fd1195, %fd645, %fd1194;
	mul.f64 	%fd1196, %fd988, %fd1195;
	sub.f64 	%fd1197, %fd1190, %fd1196;
	sub.f64 	%fd1198, %fd1192, %fd933;
	ld.global.nc.f64 	%fd1199, [%rd198+2457600];
	add.f64 	%fd1200, %fd1199, %fd1198;
	fma.rn.f64 	%fd1201, %fd995, %fd1200, %fd1197;
	add.f64 	%fd1202, %fd1199, %fd1199;
	sub.f64 	%fd1203, %fd645, %fd1202;
	ld.global.nc.f64 	%fd1204, [%rd200+2457600];
	add.f64 	%fd1205, %fd1204, %fd1203;
	mul.f64 	%fd1206, %fd1002, %fd1205;
	sub.f64 	%fd1207, %fd1201, %fd1206;
	mul.f64 	%fd1208, %fd986, %fd1207;
	fma.rn.f64 	%fd1209, %fd946, %fd1174, %fd1208;
	ld.global.nc.f64 	%fd1210, [%rd201+4096000];
	add.f64 	%fd1211, %fd924, %fd924;
	sub.f64 	%fd1212, %fd1210, %fd1211;
	add.f64 	%fd1213, %fd637, %fd1212;
	mul.f64 	%fd1214, %fd1032, %fd1213;
	mul.f64 	%fd1215, %fd1038, %fd927;
	sub.f64 	%fd1216, %fd1214, %fd1215;
	add.f64 	%fd1217, %fd1216, %fd641;
	ld.global.nc.f64 	%fd1218, [%rd203+4096000];
	add.f64 	%fd1219, %fd932, %fd932;
	sub.f64 	%fd1220, %fd1218, %fd1219;
	add.f64 	%fd1221, %fd645, %fd1220;
	mul.f64 	%fd1222, %fd1032, %fd1221;
	sub.f64 	%fd1223, %fd1217, %fd1222;
	fma.rn.f64 	%fd1224, %fd1038, %fd935, %fd1223;
	sub.f64 	%fd1225, %fd1224, %fd649;
	fma.rn.f64 	%fd1226, %fd1029, %fd1225, %fd1209;
	mul.f64 	%fd1227, %fd944, %fd1226;
	ld.global.f64 	%fd1228, [%rd205+2457600];
	sub.f64 	%fd1229, %fd1228, %fd1227;
	st.global.f64 	[%rd205+2457600], %fd1229;
$L__BB0_5:
	ld.param.u32 	%r54, [_Z5addsgPdS_S_S_S_S_S_S_S_S_S_S_S_S_S_S_S_S_S_iii_param_19];
	add.s32 	%r60, %r56, 4;
	add.s32 	%r13, %r56, 2;
	and.b32  	%r41, %r54, 2147483644;
	add.s32 	%r42, %r41, -8;
	setp.ne.s32 	%p11, %r57, %r42;
	mov.u32 	%r56, %r60;
	mov.u32 	%r57, %r13;
	@%p11 bra 	$L__BB0_3;
$L__BB0_6:
	ld.param.u32 	%r55, [_Z5addsgPdS_S_S_S_S_S_S_S_S_S_S_S_S_S_S_S_S_S_iii_param_19];
	and.b32  	%r15, %r55, 3;
	setp.eq.s32 	%p12, %r15, 0;
	@%p12 bra 	$L__BB0_11;
	ld.param.u64 	%rd317, [_Z5addsgPdS_S_S_S_S_S_S_S_S_S_S_S_S_S_S_S_S_S_iii_param_15];
	ld.param.u64 	%rd303, [_Z5addsgPdS_S_S_S_S_S_S_S_S_S_S_S_S_S_S_S_S_S_iii_param_9];
	ld.param.u64 	%rd301, [_Z5addsgPdS_S_S_S_S_S_S_S_S_S_S_S_S_S_S_S_S_S_iii_param_8];
	ld.param.u64 	%rd299, [_Z5addsgPdS_S_S_S_S_S_S_S_S_S_S_S_S_S_S_S_S_S_iii_param_7];
	ld.param.u64 	%rd297, [_Z5addsgPdS_S_S_S_S_S_S_S_S_S_S_S_S_S_S_S_S_S_iii_param_6];
	ld.param.u64 	%rd295, [_Z5addsgPdS_S_S_S_S_S_S_S_S_S_S_S_S_S_S_S_S_S_iii_param_5];
	ld.param.u64 	%rd293, [_Z5addsgPdS_S_S_S_S_S_S_S_S_S_S_S_S_S_S_S_S_S_iii_param_4];
	ld.param.u64 	%rd291, [_Z5addsgPdS_S_S_S_S_S_S_S_S_S_S_S_S_S_S_S_S_S_iii_param_3];
	add.s32 	%r43, %r6, -2;
	add.s32 	%r44, %r3, -2;
	setp.gt.u32 	%p13, %r3, %r7;
	setp.lt.u32 	%p14, %r6, 2;
	or.pred  	%p15, %p14, %p1;
	or.pred  	%p3, %p15, %p13;
	neg.s32 	%r59, %r15;
	cvta.to.global.u64 	%rd206, %rd317;
	add.s64 	%rd20, %rd206, -8;
	mul.wide.u32 	%rd207, %r6, 2560;
	mul.wide.u32 	%rd208, %r8, 8;
	add.s64 	%rd209, %rd207, %rd208;
	cvta.to.global.u64 	%rd210, %rd303;
	add.s64 	%rd21, %rd210, %rd209;
	mul.wide.u32 	%rd325, %r60, 819200;
	mul.wide.u32 	%rd211, %r9, 2560;
	mul.wide.u32 	%rd212, %r3, 8;
	add.s64 	%rd213, %rd211, %rd212;
	add.s64 	%rd23, %rd210, %rd213;
	mul.wide.u32 	%rd324, %r60, 8;
	cvta.to.global.u64 	%rd214, %rd291;
	add.s64 	%rd25, %rd214, %rd209;
	mul.wide.u32 	%rd215, %r44, 8;
	add.s64 	%rd216, %rd207, %rd215;
	add.s64 	%rd26, %rd214, %rd216;
	add.s64 	%rd27, %rd214, %rd213;
	mul.wide.u32 	%rd217, %r43, 2560;
	add.s64 	%rd218, %rd217, %rd212;
	add.s64 	%rd28, %rd214, %rd218;
	cvta.to.global.u64 	%rd219, %rd297;
	add.s64 	%rd29, %rd219, %rd209;
	add.s64 	%rd30, %rd219, %rd216;
	add.s64 	%rd31, %rd219, %rd213;
	add.s64 	%rd32, %rd219, %rd218;
	cvta.to.global.u64 	%rd220, %rd293;
	add.s64 	%rd33, %rd220, %rd209;
	add.s64 	%rd34, %rd220, %rd216;
	add.s64 	%rd35, %rd206, 8;
	cvta.to.global.u64 	%rd221, %rd301;
	add.s64 	%rd36, %rd221, %rd218;
	add.s64 	%rd37, %rd221, %rd213;
	add.s64 	%rd38, %rd220, %rd213;
	add.s64 	%rd39, %rd220, %rd218;
	cvta.to.global.u64 	%rd222, %rd299;
	add.s64 	%rd40, %rd222, %rd209;
	add.s64 	%rd41, %rd222, %rd216;
	add.s64 	%rd42, %rd221, %rd216;
	add.s64 	%rd43, %rd221, %rd209;
	cvta.to.global.u64 	%rd223, %rd295;
	add.s64 	%rd44, %rd223, %rd218;
	add.s64 	%rd45, %rd223, %rd213;
	add.s64 	%rd46, %rd222, %rd213;
	add.s64 	%rd47, %rd222, %rd218;
	add.s64 	%rd48, %rd223, %rd216;
	add.s64 	%rd49, %rd223, %rd209;
$L__BB0_8:
	.pragma "nounroll";
	@%p3 bra 	$L__BB0_10;
	ld.param.u64 	%rd323, [_Z5addsgPdS_S_S_S_S_S_S_S_S_S_S_S_S_S_S_S_S_S_iii_param_18];
	ld.param.u64 	%rd321, [_Z5addsgPdS_S_S_S_S_S_S_S_S_S_S_S_S_S_S_S_S_S_iii_param_17];
	ld.param.u64 	%rd319, [_Z5addsgPdS_S_S_S_S_S_S_S_S_S_S_S_S_S_S_S_S_S_iii_param_16];
	ld.param.u64 	%rd315, [_Z5addsgPdS_S_S_S_S_S_S_S_S_S_S_S_S_S_S_S_S_S_iii_param_14];
	ld.param.u64 	%rd312, [_Z5addsgPdS_S_S_S_S_S_S_S_S_S_S_S_S_S_S_S_S_S_iii_param_13];
	ld.param.u64 	%rd309, [_Z5addsgPdS_S_S_S_S_S_S_S_S_S_S_S_S_S_S_S_S_S_iii_param_12];
	ld.param.u64 	%rd307, [_Z5addsgPdS_S_S_S_S_S_S_S_S_S_S_S_S_S_S_S_S_S_iii_param_11];
	ld.param.u64 	%rd305, [_Z5addsgPdS_S_S_S_S_S_S_S_S_S_S_S_S_S_S_S_S_S_iii_param_10];
	mul.wide.s32 	%rd224, %r60, 819200;
	add.s64 	%rd225, %rd224, -819200;
	add.s64 	%rd226, %rd10, %rd325;
	ld.global.nc.f64 	%fd1230, [%rd226];
	mov.f64 	%fd1231, 0d3FE4000000000000;
	div.rn.f64 	%fd1232, %fd1231, %fd1230;
	cvta.to.global.u64 	%rd227, %rd305;
	mov.u32 	%r45, %ctaid.x;
	mov.u32 	%r46, %ntid.x;
	mov.u32 	%r47, %tid.x;
	mad.lo.s32 	%r48, %r45, %r46, %r47;
	mul.wide.u32 	%rd228, %r48, 8;
	add.s64 	%rd229, %rd227, %rd228;
	ld.global.nc.f64 	%fd1233, [%rd229];
	cvta.to.global.u64 	%rd230, %rd321;
	mov.u32 	%r49, %ctaid.y;
	mov.u32 	%r50, %ntid.y;
	mov.u32 	%r51, %tid.y;
	mad.lo.s32 	%r52, %r49, %r50, %r51;
	mul.wide.u32 	%rd231, %r52, 8;
	add.s64 	%rd232, %rd230, %rd231;
	ld.global.nc.f64 	%fd1234, [%rd232];
	mul.f64 	%fd1235, %fd1233, %fd1234;
	cvta.to.global.u64 	%rd233, %rd323;
	add.s64 	%rd234, %rd233, %rd324;
	ld.global.nc.f64 	%fd1236, [%rd234];
	mul.f64 	%fd1237, %fd1235, %fd1236;
	ld.global.nc.f64 	%fd1238, [%rd226+8];
	cvta.to.global.u64 	%rd235, %rd312;
	add.s64 	%rd236, %rd235, %rd228;
	ld.global.nc.f64 	%fd1239, [%rd236+8];
	mul.f64 	%fd1240, %fd1238, %fd1239;
	add.s64 	%rd237, %rd11, %rd325;
	ld.global.nc.f64 	%fd1241, [%rd237+16];
	ld.global.nc.f64 	%fd1242, [%rd237+8];
	add.f64 	%fd1243, %fd1242, %fd1242;
	sub.f64 	%fd1244, %fd1241, %fd1243;
	ld.global.nc.f64 	%fd1245, [%rd237];
	add.f64 	%fd1246, %fd1245, %fd1244;
	mul.f64 	%fd1247, %fd1240, %fd1246;
	add.f64 	%fd1248, %fd1230, %fd1230;
	ld.global.nc.f64 	%fd1249, [%rd236];
	mul.f64 	%fd1250, %fd1248, %fd1249;
	add.f64 	%fd1251, %fd1245, %fd1245;
	sub.f64 	%fd1252, %fd1242, %fd1251;
	add.s64 	%rd238, %rd25, %rd325;
	ld.global.nc.f64 	%fd1253, [%rd238];
	add.f64 	%fd1254, %fd1253, %fd1252;
	mul.f64 	%fd1255, %fd1250, %fd1254;
	sub.f64 	%fd1256, %fd1247, %fd1255;
	add.s64 	%rd239, %rd21, %rd325;
	ld.global.nc.f64 	%fd1257, [%rd239];
	ld.global.nc.f64 	%fd1258, [%rd8];
	mul.f64 	%fd1259, %fd1257, %fd1258;
	add.f64 	%fd1260, %fd1253, %fd1253;
	sub.f64 	%fd1261, %fd1245, %fd1260;
	add.s64 	%rd240, %rd26, %rd325;
	ld.global.nc.f64 	%fd1262, [%rd240];
	add.f64 	%fd1263, %fd1262, %fd1261;
	fma.rn.f64 	%fd1264, %fd1259, %fd1263, %fd1256;
	add.s64 	%rd241, %rd12, %rd325;
	ld.global.nc.f64 	%fd1265, [%rd241+16];
	ld.global.nc.f64 	%fd1266, [%rd241+8];
	add.f64 	%fd1267, %fd1266, %fd1266;
	sub.f64 	%fd1268, %fd1265, %fd1267;
	ld.global.nc.f64 	%fd1269, [%rd241];
	add.f64 	%fd1270, %fd1269, %fd1268;
	mul.f64 	%fd1271, %fd1240, %fd1270;
	sub.f64 	%fd1272, %fd1264, %fd1271;
	add.f64 	%fd1273, %fd1269, %fd1269;
	sub.f64 	%fd1274, %fd1266, %fd1273;
	add.s64 	%rd242, %rd29, %rd325;
	ld.global.nc.f64 	%fd1275, [%rd242];
	add.f64 	%fd1276, %fd1275, %fd1274;
	fma.rn.f64 	%fd1277, %fd1250, %fd1276, %fd1272;
	add.f64 	%fd1278, %fd1275, %fd1275;
	sub.f64 	%fd1279, %fd1269, %fd1278;
	add.s64 	%rd243, %rd30, %rd325;
	ld.global.nc.f64 	%fd1280, [%rd243];
	add.f64 	%fd1281, %fd1280, %fd1279;
	mul.f64 	%fd1282, %fd1259, %fd1281;
	sub.f64 	%fd1283, %fd1277, %fd1282;
	cvta.to.global.u64 	%rd244, %rd307;
	add.s64 	%rd245, %rd244, %rd231;
	ld.global.nc.f64 	%fd1284, [%rd245];
	cvta.to.global.u64 	%rd246, %rd319;
	add.s64 	%rd247, %rd246, %rd228;
	ld.global.nc.f64 	%fd1285, [%rd247];
	mul.f64 	%fd1286, %fd1284, %fd1285;
	mul.f64 	%fd1287, %fd1286, %fd1236;
	ld.global.nc.f64 	%fd1288, [%rd226+2560];
	cvta.to.global.u64 	%rd248, %rd315;
	add.s64 	%rd249, %rd248, %rd231;
	ld.global.nc.f64 	%fd1289, [%rd249+8];
	mul.f64 	%fd1290, %fd1288, %fd1289;
	ld.global.nc.f64 	%fd1291, [%rd237+5120];
	ld.global.nc.f64 	%fd1292, [%rd237+2560];
	add.f64 	%fd1293, %fd1292, %fd1292;
	sub.f64 	%fd1294, %fd1291, %fd1293;
	add.f64 	%fd1295, %fd1245, %fd1294;
	mul.f64 	%fd1296, %fd1290, %fd1295;
	ld.global.nc.f64 	%fd1297, [%rd249];
	mul.f64 	%fd1298, %fd1248, %fd1297;
	sub.f64 	%fd1299, %fd1292, %fd1251;
	add.s64 	%rd250, %rd27, %rd325;
	ld.global.nc.f64 	%fd1300, [%rd250];
	add.f64 	%fd1301, %fd1300, %fd1299;
	mul.f64 	%fd1302, %fd1298, %fd1301;
	sub.f64 	%fd1303, %fd1296, %fd1302;
	add.s64 	%rd251, %rd23, %rd325;
	ld.global.nc.f64 	%fd1304, [%rd251];
	ld.global.nc.f64 	%fd1305, [%rd9];
	mul.f64 	%fd1306, %fd1304, %fd1305;
	add.f64 	%fd1307, %fd1300, %fd1300;
	sub.f64 	%fd1308, %fd1245, %fd1307;
	add.s64 	%rd252, %rd28, %rd325;
	ld.global.nc.f64 	%fd1309, [%rd252];
	add.f64 	%fd1310, %fd1309, %fd1308;
	fma.rn.f64 	%fd1311, %fd1306, %fd1310, %fd1303;
	ld.global.nc.f64 	%fd1312, [%rd241+5120];
	ld.global.nc.f64 	%fd1313, [%rd241+2560];
	add.f64 	%fd1314, %fd1313, %fd1313;
	sub.f64 	%fd1315, %fd1312, %fd1314;
	add.f64 	%fd1316, %fd1269, %fd1315;
	mul.f64 	%fd1317, %fd1290, %fd1316;
	sub.f64 	%fd1318, %fd1311, %fd1317;
	sub.f64 	%fd1319, %fd1313, %fd1273;
	add.s64 	%rd253, %rd31, %rd325;
	ld.global.nc.f64 	%fd1320, [%rd253];
	add.f64 	%fd1321, %fd1320, %fd1319;
	fma.rn.f64 	%fd1322, %fd1298, %fd1321, %fd1318;
	add.f64 	%fd1323, %fd1320, %fd1320;
	sub.f64 	%fd1324, %fd1269, %fd1323;
	add.s64 	%rd254, %rd32, %rd325;
	ld.global.nc.f64 	%fd1325, [%rd254];
	add.f64 	%fd1326, %fd1325, %fd1324;
	mul.f64 	%fd1327, %fd1306, %fd1326;
	sub.f64 	%fd1328, %fd1322, %fd1327;
	mul.f64 	%fd1329, %fd1287, %fd1328;
	fma.rn.f64 	%fd1330, %fd1237, %fd1283, %fd1329;
	cvta.to.global.u64 	%rd255, %rd309;
	add.s64 	%rd256, %rd255, %rd324;
	ld.global.nc.f64 	%fd1331, [%rd256];
	mul.f64 	%fd1332, %fd1331, %fd1285;
	mul.f64 	%fd1333, %fd1332, %fd1234;
	ld.global.nc.f64 	%fd1334, [%rd226+819200];
	add.s64 	%rd257, %rd35, %rd324;
	ld.global.nc.f64 	%fd1335, [%rd257];
	mul.f64 	%fd1336, %fd1334, %fd1335;
	ld.global.nc.f64 	%fd1337, [%rd237+1638400];
	ld.global.nc.f64 	%fd1338, [%rd237+819200];
	add.f64 	%fd1339, %fd1338, %fd1338;
	sub.f64 	%fd1340, %fd1337, %fd1339;
	add.f64 	%fd1341, %fd1245, %fd1340;
	mul.f64 	%fd1342, %fd1336, %fd1341;
	ld.global.nc.f64 	%fd1343, [%rd257+-8];
	mul.f64 	%fd1344, %fd1248, %fd1343;
	sub.f64 	%fd1345, %fd1338, %fd1251;
	add.s64 	%rd258, %rd11, %rd225;
	ld.global.nc.f64 	%fd1346, [%rd258];
	add.f64 	%fd1347, %fd1346, %fd1345;
	mul.f64 	%fd1348, %fd1344, %fd1347;
	sub.f64 	%fd1349, %fd1342, %fd1348;
	add.s64 	%rd259, %rd10, %rd225;
	ld.global.nc.f64 	%fd1350, [%rd259];
	mul.wide.s32 	%rd260, %r60, 8;
	add.s64 	%rd261, %rd20, %rd260;
	ld.global.nc.f64 	%fd1351, [%rd261];
	mul.f64 	%fd1352, %fd1350, %fd1351;
	add.f64 	%fd1353, %fd1346, %fd1346;
	sub.f64 	%fd1354, %fd1245, %fd1353;
	ld.global.nc.f64 	%fd1355, [%rd258+-819200];
	add.f64 	%fd1356, %fd1355, %fd1354;
	fma.rn.f64 	%fd1357, %fd1352, %fd1356, %fd1349;
	ld.global.nc.f64 	%fd1358, [%rd241+1638400];
	ld.global.nc.f64 	%fd1359, [%rd241+819200];
	add.f64 	%fd1360, %fd1359, %fd1359;
	sub.f64 	%fd1361, %fd1358, %fd1360;
	add.f64 	%fd1362, %fd1269, %fd1361;
	mul.f64 	%fd1363, %fd1336, %fd1362;
	sub.f64 	%fd1364, %fd1357, %fd1363;
	sub.f64 	%fd1365, %fd1359, %fd1273;
	add.s64 	%rd262, %rd12, %rd225;
	ld.global.nc.f64 	%fd1366, [%rd262];
	add.f64 	%fd1367, %fd1366, %fd1365;
	fma.rn.f64 	%fd1368, %fd1344, %fd1367, %fd1364;
	add.f64 	%fd1369, %fd1366, %fd1366;
	sub.f64 	%fd1370, %fd1269, %fd1369;
	ld.global.nc.f64 	%fd1371, [%rd262+-819200];
	add.f64 	%fd1372, %fd1371, %fd1370;
	mul.f64 	%fd1373, %fd1352, %fd1372;
	sub.f64 	%fd1374, %fd1368, %fd1373;
	fma.rn.f64 	%fd1375, %fd1333, %fd1374, %fd1330;
	mul.f64 	%fd1376, %fd1232, %fd1375;
	add.s64 	%rd263, %rd13, %rd325;
	ld.global.f64 	%fd1377, [%rd263];
	sub.f64 	%fd1378, %fd1377, %fd1376;
	st.global.f64 	[%rd263], %fd1378;
	add.s64 	%rd264, %rd14, %rd325;
	ld.global.nc.f64 	%fd1379, [%rd264+16];
	ld.global.nc.f64 	%fd1380, [%rd264+8];
	add.f64 	%fd1381, %fd1380, %fd1380;
	sub.f64 	%fd1382, %fd1379, %fd1381;
	ld.global.nc.f64 	%fd1383, [%rd264];
	add.f64 	%fd1384, %fd1383, %fd1382;
	mul.f64 	%fd1385, %fd1240, %fd1384;
	add.f64 	%fd1386, %fd1383, %fd1383;
	sub.f64 	%fd1387, %fd1380, %fd1386;
	add.s64 	%rd265, %rd33, %rd325;
	ld.global.nc.f64 	%fd1388, [%rd265];
	add.f64 	%fd1389, %fd1388, %fd1387;
	mul.f64 	%fd1390, %fd1250, %fd1389;
	sub.f64 	%fd1391, %fd1385, %fd1390;
	add.f64 	%fd1392, %fd1388, %fd1388;
	sub.f64 	%fd1393, %fd1383, %fd1392;
	add.s64 	%rd266, %rd34, %rd325;
	ld.global.nc.f64 	%fd1394, [%rd266];
	add.f64 	%fd1395, %fd1394, %fd1393;
	fma.rn.f64 	%fd1396, %fd1259, %fd1395, %fd1391;
	add.s64 	%rd267, %rd15, %rd325;
	ld.global.nc.f64 	%fd1397, [%rd267+16];
	ld.global.nc.f64 	%fd1398, [%rd267+8];
	add.f64 	%fd1399, %fd1398, %fd1398;
	sub.f64 	%fd1400, %fd1397, %fd1399;
	ld.global.nc.f64 	%fd1401, [%rd267];
	add.f64 	%fd1402, %fd1401, %fd1400;
	mul.f64 	%fd1403, %fd1240, %fd1402;
	sub.f64 	%fd1404, %fd1396, %fd1403;
	add.f64 	%fd1405, %fd1401, %fd1401;
	sub.f64 	%fd1406, %fd1398, %fd1405;
	add.s64 	%rd268, %rd40, %rd325;
	ld.global.nc.f64 	%fd1407, [%rd268];
	add.f64 	%fd1408, %fd1407, %fd1406;
	fma.rn.f64 	%fd1409, %fd1250, %fd1408, %fd1404;
	add.f64 	%fd1410, %fd1407, %fd1407;
	sub.f64 	%fd1411, %fd1401, %fd1410;
	add.s64 	%rd269, %rd41, %rd325;
	ld.global.nc.f64 	%fd1412, [%rd269];
	add.f64 	%fd1413, %fd1412, %fd1411;
	mul.f64 	%fd1414, %fd1259, %fd1413;
	sub.f64 	%fd1415, %fd1409, %fd1414;
	ld.global.nc.f64 	%fd1416, [%rd264+5120];
	ld.global.nc.f64 	%fd1417, [%rd264+2560];
	add.f64 	%fd1418, %fd1417, %fd1417;
	sub.f64 	%fd1419, %fd1416, %fd1418;
	add.f64 	%fd1420, %fd1383, %fd1419;
	mul.f64 	%fd1421, %fd1290, %fd1420;
	sub.f64 	%fd1422, %fd1417, %fd1386;
	add.s64 	%rd270, %rd38, %rd325;
	ld.global.nc.f64 	%fd1423, [%rd270];
	add.f64 	%fd1424, %fd1423, %fd1422;
	mul.f64 	%fd1425, %fd1298, %fd1424;
	sub.f64 	%fd1426, %fd1421, %fd1425;
	add.f64 	%fd1427, %fd1423, %fd1423;
	sub.f64 	%fd1428, %fd1383, %fd1427;
	add.s64 	%rd271, %rd39, %rd325;
	ld.global.nc.f64 	%fd1429, [%rd271];
	add.f64 	%fd1430, %fd1429, %fd1428;
	fma.rn.f64 	%fd1431, %fd1306, %fd1430, %fd1426;
	ld.global.nc.f64 	%fd1432, [%rd267+5120];
	ld.global.nc.f64 	%fd1433, [%rd267+2560];
	add.f64 	%fd1434, %fd1433, %fd1433;
	sub.f64 	%fd1435, %fd1432, %fd1434;
	add.f64 	%fd1436, %fd1401, %fd1435;
	mul.f64 	%fd1437, %fd1290, %fd1436;
	sub.f64 	%fd1438, %fd1431, %fd1437;
	sub.f64 	%fd1439, %fd1433, %fd1405;
	add.s64 	%rd272, %rd46, %rd325;
	ld.global.nc.f64 	%fd1440, [%rd272];
	add.f64 	%fd1441, %fd1440, %fd1439;
	fma.rn.f64 	%fd1442, %fd1298, %fd1441, %fd1438;
	add.f64 	%fd1443, %fd1440, %fd1440;
	sub.f64 	%fd1444, %fd1401, %fd1443;
	add.s64 	%rd273, %rd47, %rd325;
	ld.global.nc.f64 	%fd1445, [%rd273];
	add.f64 	%fd1446, %fd1445, %fd1444;
	mul.f64 	%fd1447, %fd1306, %fd1446;
	sub.f64 	%fd1448, %fd1442, %fd1447;
	mul.f64 	%fd1449, %fd1287, %fd1448;
	fma.rn.f64 	%fd1450, %fd1237, %fd1415, %fd1449;
	ld.global.nc.f64 	%fd1451, [%rd264+1638400];
	ld.global.nc.f64 	%fd1452, [%rd264+819200];
	add.f64 	%fd1453, %fd1452, %fd1452;
	sub.f64 	%fd1454, %fd1451, %fd1453;
	add.f64 	%fd1455, %fd1383, %fd1454;
	mul.f64 	%fd1456, %fd1336, %fd1455;
	sub.f64 	%fd1457, %fd1452, %fd1386;
	add.s64 	%rd274, %rd14, %rd225;
	ld.global.nc.f64 	%fd1458, [%rd274];
	add.f64 	%fd1459, %fd1458, %fd1457;
	mul.f64 	%fd1460, %fd1344, %fd1459;
	sub.f64 	%fd1461, %fd1456, %fd1460;
	add.f64 	%fd1462, %fd1458, %fd1458;
	sub.f64 	%fd1463, %fd1383, %fd1462;
	ld.global.nc.f64 	%fd1464, [%rd274+-819200];
	add.f64 	%fd1465, %fd1464, %fd1463;
	fma.rn.f64 	%fd1466, %fd1352, %fd1465, %fd1461;
	ld.global.nc.f64 	%fd1467, [%rd267+1638400];
	ld.global.nc.f64 	%fd1468, [%rd267+819200];
	add.f64 	%fd1469, %fd1468, %fd1468;
	sub.f64 	%fd1470, %fd1467, %fd1469;
	add.f64 	%fd1471, %fd1401, %fd1470;
	mul.f64 	%fd1472, %fd1336, %fd1471;
	sub.f64 	%fd1473, %fd1466, %fd1472;
	sub.f64 	%fd1474, %fd1468, %fd1405;
	add.s64 	%rd275, %rd15, %rd225;
	ld.global.nc.f64 	%fd1475, [%rd275];
	add.f64 	%fd1476, %fd1475, %fd1474;
	fma.rn.f64 	%fd1477, %fd1344, %fd1476, %fd1473;
	add.f64 	%fd1478, %fd1475, %fd1475;
	sub.f64 	%fd1479, %fd1401, %fd1478;
	ld.global.nc.f64 	%fd1480, [%rd275+-819200];
	add.f64 	%fd1481, %fd1480, %fd1479;
	mul.f64 	%fd1482, %fd1352, %fd1481;
	sub.f64 	%fd1483, %fd1477, %fd1482;
	fma.rn.f64 	%fd1484, %fd1333, %fd1483, %fd1450;
	mul.f64 	%fd1485, %fd1232, %fd1484;
	add.s64 	%rd276, %rd16, %rd325;
	ld.global.f64 	%fd1486, [%rd276];
	sub.f64 	%fd1487, %fd1486, %fd1485;
	st.global.f64 	[%rd276], %fd1487;
	add.s64 	%rd277, %rd17, %rd325;
	ld.global.nc.f64 	%fd1488, [%rd277+16];
	ld.global.nc.f64 	%fd1489, [%rd277+8];
	add.f64 	%fd1490, %fd1489, %fd1489;
	sub.f64 	%fd1491, %fd1488, %fd1490;
	ld.global.nc.f64 	%fd1492, [%rd277];
	add.f64 	%fd1493, %fd1492, %fd1491;
	mul.f64 	%fd1494, %fd1240, %fd1493;
	add.f64 	%fd1495, %fd1492, %fd1492;
	sub.f64 	%fd1496, %fd1489, %fd1495;
	add.s64 	%rd278, %rd49, %rd325;
	ld.global.nc.f64 	%fd1497, [%rd278];
	add.f64 	%fd1498, %fd1497, %fd1496;
	mul.f64 	%fd1499, %fd1250, %fd1498;
	sub.f64 	%fd1500, %fd1494, %fd1499;
	add.f64 	%fd1501, %fd1497, %fd1497;
	sub.f64 	%fd1502, %fd1492, %fd1501;
	add.s64 	%rd279, %rd48, %rd325;
	ld.global.nc.f64 	%fd1503, [%rd279];
	add.f64 	%fd1504, %fd1503, %fd1502;
	fma.rn.f64 	%fd1505, %fd1259, %fd1504, %fd1500;
	add.s64 	%rd280, %rd18, %rd325;
	ld.global.nc.f64 	%fd1506, [%rd280+16];
	ld.global.nc.f64 	%fd1507, [%rd280+8];
	add.f64 	%fd1508, %fd1507, %fd1507;
	sub.f64 	%fd1509, %fd1506, %fd1508;
	ld.global.nc.f64 	%fd1510, [%rd280];
	add.f64 	%fd1511, %fd1510, %fd1509;
	mul.f64 	%fd1512, %fd1240, %fd1511;
	sub.f64 	%fd1513, %fd1505, %fd1512;
	add.f64 	%fd1514, %fd1510, %fd1510;
	sub.f64 	%fd1515, %fd1507, %fd1514;
	add.s64 	%rd281, %rd43, %rd325;
	ld.global.nc.f64 	%fd1516, [%rd281];
	add.f64 	%fd1517, %fd1516, %fd1515;
	fma.rn.f64 	%fd1518, %fd1250, %fd1517, %fd1513;
	add.f64 	%fd1519, %fd1516, %fd1516;
	sub.f64 	%fd1520, %fd1510, %fd1519;
	add.s64 	%rd282, %rd42, %rd325;
	ld.global.nc.f64 	%fd1521, [%rd282];
	add.f64 	%fd1522, %fd1521, %fd1520;
	mul.f64 	%fd1523, %fd1259, %fd1522;
	sub.f64 	%fd1524, %fd1518, %fd1523;
	ld.global.nc.f64 	%fd1525, [%rd277+5120];
	ld.global.nc.f64 	%fd1526, [%rd277+2560];
	add.f64 	%fd1527, %fd1526, %fd1526;
	sub.f64 	%fd1528, %fd1525, %fd1527;
	add.f64 	%fd1529, %fd1492, %fd1528;
	mul.f64 	%fd1530, %fd1290, %fd1529;
	sub.f64 	%fd1531, %fd1526, %fd1495;
	add.s64 	%rd283, %rd45, %rd325;
	ld.global.nc.f64 	%fd1532, [%rd283];
	add.f64 	%fd1533, %fd1532, %fd1531;
	mul.f64 	%fd1534, %fd1298, %fd1533;
	sub.f64 	%fd1535, %fd1530, %fd1534;
	add.f64 	%fd1536, %fd1532, %fd1532;
	sub.f64 	%fd1537, %fd1492, %fd1536;
	add.s64 	%rd284, %rd44, %rd325;
	ld.global.nc.f64 	%fd1538, [%rd284];
	add.f64 	%fd1539, %fd1538, %fd1537;
	fma.rn.f64 	%fd1540, %fd1306, %fd1539, %fd1535;
	ld.global.nc.f64 	%fd1541, [%rd280+5120];
	ld.global.nc.f64 	%fd1542, [%rd280+2560];
	add.f64 	%fd1543, %fd1542, %fd1542;
	sub.f64 	%fd1544, %fd1541, %fd1543;
	add.f64 	%fd1545, %fd1510, %fd1544;
	mul.f64 	%fd1546, %fd1290, %fd1545;
	sub.f64 	%fd1547, %fd1540, %fd1546;
	sub.f64 	%fd1548, %fd1542, %fd1514;
	add.s64 	%rd285, %rd37, %rd325;
	ld.global.nc.f64 	%fd1549, [%rd285];
	add.f64 	%fd1550, %fd1549, %fd1548;
	fma.rn.f64 	%fd1551, %fd1298, %fd1550, %fd1547;
	add.f64 	%fd1552, %fd1549, %fd1549;
	sub.f64 	%fd1553, %fd1510, %fd1552;
	add.s64 	%rd286, %rd36, %rd325;
	ld.global.nc.f64 	%fd1554, [%rd286];
	add.f64 	%fd1555, %fd1554, %fd1553;
	mul.f64 	%fd1556, %fd1306, %fd1555;
	sub.f64 	%fd1557, %fd1551, %fd1556;
	mul.f64 	%fd1558, %fd1287, %fd1557;
	fma.rn.f64 	%fd1559, %fd1237, %fd1524, %fd1558;
	ld.global.nc.f64 	%fd1560, [%rd277+1638400];
	ld.global.nc.f64 	%fd1561, [%rd277+819200];
	add.f64 	%fd1562, %fd1561, %fd1561;
	sub.f64 	%fd1563, %fd1560, %fd1562;
	add.f64 	%fd1564, %fd1492, %fd1563;
	mul.f64 	%fd1565, %fd1336, %fd1564;
	sub.f64 	%fd1566, %fd1561, %fd1495;
	add.s64 	%rd287, %rd17, %rd225;
	ld.global.nc.f64 	%fd1567, [%rd287];
	add.f64 	%fd1568, %fd1567, %fd1566;
	mul.f64 	%fd1569, %fd1344, %fd1568;
	sub.f64 	%fd1570, %fd1565, %fd1569;
	add.f64 	%fd1571, %fd1567, %fd1567;
	sub.f64 	%fd1572, %fd1492, %fd1571;
	ld.global.nc.f64 	%fd1573, [%rd287+-819200];
	add.f64 	%fd1574, %fd1573, %fd1572;
	fma.rn.f64 	%fd1575, %fd1352, %fd1574, %fd1570;
	ld.global.nc.f64 	%fd1576, [%rd280+1638400];
	ld.global.nc.f64 	%fd1577, [%rd280+819200];
	add.f64 	%fd1578, %fd1577, %fd1577;
	sub.f64 	%fd1579, %fd1576, %fd1578;
	add.f64 	%fd1580, %fd1510, %fd1579;
	mul.f64 	%fd1581, %fd1336, %fd1580;
	sub.f64 	%fd1582, %fd1575, %fd1581;
	sub.f64 	%fd1583, %fd1577, %fd1514;
	add.s64 	%rd288, %rd18, %rd225;
	ld.global.nc.f64 	%fd1584, [%rd288];
	add.f64 	%fd1585, %fd1584, %fd1583;
	fma.rn.f64 	%fd1586, %fd1344, %fd1585, %fd1582;
	add.f64 	%fd1587, %fd1584, %fd1584;
	sub.f64 	%fd1588, %fd1510, %fd1587;
	ld.global.nc.f64 	%fd1589, [%rd288+-819200];
	add.f64 	%fd1590, %fd1589, %fd1588;
	mul.f64 	%fd1591, %fd1352, %fd1590;
	sub.f64 	%fd1592, %fd1586, %fd1591;
	fma.rn.f64 	%fd1593, %fd1333, %fd1592, %fd1559;
	mul.f64 	%fd1594, %fd1232, %fd1593;
	add.s64 	%rd289, %rd19, %rd325;
	ld.global.f64 	%fd1595, [%rd289];
	sub.f64 	%fd1596, %fd1595, %fd1594;
	st.global.f64 	[%rd289], %fd1596;
$L__BB0_10:
	add.s32 	%r60, %r60, 1;
	add.s32 	%r59, %r59, 1;
	setp.ne.s32 	%p16, %r59, 0;
	add.s64 	%rd325, %rd325, 819200;
	add.s64 	%rd324, %rd324, 8;
	@%p16 bra 	$L__BB0_8;
$L__BB0_11:
	ret;

}


// ===== COMPILED SASS (sm_100) =====

	.target	sm_100

	.elftype	@"ET_EXEC"


//--------------------- .note.nv.tkinfo           --------------------------
	.section	.note.nv.tkinfo,"",@"SHT_NOTE"
	.sectionflags	@"SHF_NOTE_NV_TKINFO"
	.tkinfo
        /*0018*/ 	.word	0x00000002
        /*0030*/ 	.string	""
        /*0030*/ 	.string	"ptxas"
        /*0030*/ 	.string	"Cuda compilation tools, release 13.0, V13.0.88"
        /*0030*/ 	.string	"Build cuda_13.0.r13.0/compiler.36424714_0"
        /*0030*/ 	.string	"-arch sm_100 -m 64 "



//--------------------- .note.nv.cuinfo           --------------------------
	.section	.note.nv.cuinfo,"",@"SHT_NOTE"
	.sectionflags	@"SHF_NOTE_NV_CUINFO"
        /*0018*/ 	.short	0x0002
        /*001a*/ 	.short	0x0064
        /*001c*/ 	.short	0x0082
	.zero		2


//--------------------- .nv.info                  --------------------------
	.section	.nv.info,"",@"SHT_CUDA_INFO"
	.align	4


	//----- nvinfo : EIATTR_REGCOUNT
	.align		4
        /*0000*/ 	.byte	0x04, 0x2f
        /*0002*/ 	.short	(.L_1 - .L_0)
	.align		4
.L_0:
        /*0004*/ 	.word	index@(_Z5addsgPdS_S_S_S_S_S_S_S_S_S_S_S_S_S_S_S_S_S_iii)
        /*0008*/ 	.word	0x000000ff


	//----- nvinfo : EIATTR_FRAME_SIZE
	.align		4
.L_1:
        /*000c*/ 	.byte	0x04, 0x11
        /*000e*/ 	.short	(.L_3 - .L_2)
	.align		4
.L_2:
        /*0010*/ 	.word	index@($__internal_0_$__cuda_sm20_div_rn_f64_full)
        /*0014*/ 	.word	0x00000018


	//----- nvinfo : EIATTR_FRAME_SIZE
	.align		4
.L_3:
        /*0018*/ 	.byte	0x04, 0x11
        /*001a*/ 	.short	(.L_5 - .L_4)
	.align		4
.L_4:
        /*001c*/ 	.word	index@(_Z5addsgPdS_S_S_S_S_S_S_S_S_S_S_S_S_S_S_S_S_S_iii)
        /*0020*/ 	.word	0x00000018


	//----- nvinfo : EIATTR_MIN_STACK_SIZE
	.align		4
.L_5:
        /*0024*/ 	.byte	0x04, 0x12
        /*0026*/ 	.short	(.L_7 - .L_6)
	.align		4
.L_6:
        /*0028*/ 	.word	index@(_Z5addsgPdS_S_S_S_S_S_S_S_S_S_S_S_S_S_S_S_S_S_iii)
        /*002c*/ 	.word	0x00000018
.L_7:


//--------------------- .nv.compat                --------------------------
	.section	.nv.compat,"",@"SHT_CUDA_COMPAT_INFO"
	.align	4
        /*0000*/ 	.byte	0x02, 0x09, 0x00, 0x00, 0x02, 0x02, 0x01, 0x00, 0x02, 0x05, 0x05, 0x00, 0x03, 0x07, 0x01, 0x01
        /*0010*/ 	.byte	0x02, 0x03, 0x00, 0x00, 0x02, 0x06, 0x01, 0x00, 0x04, 0x0b, 0x08, 0x00, 0x01, 0x00, 0x00, 0x00
        /*0020*/ 	.byte	0x00, 0x00, 0x00, 0x00


//--------------------- .nv.info._Z5addsgPdS_S_S_S_S_S_S_S_S_S_S_S_S_S_S_S_S_S_iii --------------------------
	.section	.nv.info._Z5addsgPdS_S_S_S_S_S_S_S_S_S_S_S_S_S_S_S_S_S_iii,"",@"SHT_CUDA_INFO"
	.sectionflags	@""
	.align	4


	//----- nvinfo : EIATTR_CUDA_API_VERSION
	.align		4
        /*0000*/ 	.byte	0x04, 0x37
        /*0002*/ 	.short	(.L_9 - .L_8)
.L_8:
        /*0004*/ 	.word	0x00000082


	//----- nvinfo : EIATTR_KPARAM_INFO
	.align		4
.L_9:
        /*0008*/ 	.byte	0x04, 0x17
        /*000a*/ 	.short	(.L_11 - .L_10)
.L_10:
        /*000c*/ 	.word	0x00000000
        /*0010*/ 	.short	0x0015
        /*0012*/ 	.short	0x00a0
        /*0014*/ 	.byte	0x00, 0xf0, 0x11, 0x00


	//----- nvinfo : EIATTR_KPARAM_INFO
	.align		4
.L_11:
        /*0018*/ 	.byte	0x04, 0x17
        /*001a*/ 	.short	(.L_13 - .L_12)
.L_12:
        /*001c*/ 	.word	0x00000000
        /*0020*/ 	.short	0x0014
        /*0022*/ 	.short	0x009c
        /*0024*/ 	.byte	0x00, 0xf0, 0x11, 0x00


	//----- nvinfo : EIATTR_KPARAM_INFO
	.align		4
.L_13:
        /*0028*/ 	.byte	0x04, 0x17
        /*002a*/ 	.short	(.L_15 - .L_14)
.L_14:
        /*002c*/ 	.word	0x00000000
        /*0030*/ 	.short	0x0013
        /*0032*/ 	.short	0x0098
        /*0034*/ 	.byte	0x00, 0xf0, 0x11, 0x00


	//----- nvinfo : EIATTR_KPARAM_INFO
	.align		4
.L_15:
        /*0038*/ 	.byte	0x04, 0x17
        /*003a*/ 	.short	(.L_17 - .L_16)
.L_16:
        /*003c*/ 	.word	0x00000000
        /*0040*/ 	.short	0x0012
        /*0042*/ 	.short	0x0090
        /*0044*/ 	.byte	0x00, 0xf5, 0x21, 0x00


	//----- nvinfo : EIATTR_KPARAM_INFO
	.align		4
.L_17:
        /*0048*/ 	.byte	0x04, 0x17
        /*004a*/ 	.short	(.L_19 - .L_18)
.L_18:
        /*004c*/ 	.word	0x00000000
        /*0050*/ 	.short	0x0011
        /*0052*/ 	.short	0x0088
        /*0054*/ 	.byte	0x00, 0xf5, 0x21, 0x00


	//----- nvinfo : EIATTR_KPARAM_INFO
	.align		4
.L_19:
        /*0058*/ 	.byte	0x04, 0x17
        /*005a*/ 	.short	(.L_21 - .L_20)
.L_20:
        /*005c*/ 	.word	0x00000000
        /*0060*/ 	.short	0x0010
        /*0062*/ 	.short	0x0080
        /*0064*/ 	.byte	0x00, 0xf5, 0x21, 0x00


	//----- nvinfo : EIATTR_KPARAM_INFO
	.align		4
.L_21:
        /*0068*/ 	.byte	0x04, 0x17
        /*006a*/ 	.short	(.L_23 - .L_22)
.L_22:
        /*006c*/ 	.word	0x00000000
        /*0070*/ 	.short	0x000f
        /*0072*/ 	.short	0x0078
        /*0074*/ 	.byte	0x00, 0xf5, 0x21, 0x00


	//----- nvinfo : EIATTR_KPARAM_INFO
	.align		4
.L_23:
        /*0078*/ 	.byte	0x04, 0x17
        /*007a*/ 	.short	(.L_25 - .L_24)
.L_24:
        /*007c*/ 	.word	0x00000000
        /*0080*/ 	.short	0x000e
        /*0082*/ 	.short	0x0070
        /*0084*/ 	.byte	0x00, 0xf5, 0x21, 0x00


	//----- nvinfo : EIATTR_KPARAM_INFO
	.align		4
.L_25:
        /*0088*/ 	.byte	0x04, 0x17
        /*008a*/ 	.short	(.L_27 - .L_26)
.L_26:
        /*008c*/ 	.word	0x00000000
        /*0090*/ 	.short	0x000d
        /*0092*/ 	.short	0x0068
        /*0094*/ 	.byte	0x00, 0xf5, 0x21, 0x00


	//----- nvinfo : EIATTR_KPARAM_INFO
	.align		4
.L_27:
        /*0098*/ 	.byte	0x04, 0x17
        /*009a*/ 	.short	(.L_29 - .L_28)
.L_28:
        /*009c*/ 	.word	0x00000000
        /*00a0*/ 	.short	0x000c
        /*00a2*/ 	.short	0x0060
        /*00a4*/ 	.byte	0x00, 0xf5, 0x21, 0x00


	//----- nvinfo : EIATTR_KPARAM_INFO
	.align		4
.L_29:
        /*00a8*/ 	.byte	0x04, 0x17
        /*00aa*/ 	.short	(.L_31 - .L_30)
.L_30:
        /*00ac*/ 	.word	0x00000000
        /*00b0*/ 	.short	0x000b
        /*00b2*/ 	.short	0x0058
        /*00b4*/ 	.byte	0x00, 0xf5, 0x21, 0x00


	//----- nvinfo : EIATTR_KPARAM_INFO
	.align		4
.L_31:
        /*00b8*/ 	.byte	0x04, 0x17
        /*00ba*/ 	.short	(.L_33 - .L_32)
.L_32:
        /*00bc*/ 	.word	0x00000000
        /*00c0*/ 	.short	0x000a
        /*00c2*/ 	.short	0x0050
        /*00c4*/ 	.byte	0x00, 0xf5, 0x21, 0x00


	//----- nvinfo : EIATTR_KPARAM_INFO
	.align		4
.L_33:
        /*00c8*/ 	.byte	0x04, 0x17
        /*00ca*/ 	.short	(.L_35 - .L_34)
.L_34:
        /*00cc*/ 	.word	0x00000000
        /*00d0*/ 	.short	0x0009
        /*00d2*/ 	.short	0x0048
        /*00d4*/ 	.byte	0x00, 0xf5, 0x21, 0x00


	//----- nvinfo : EIATTR_KPARAM_INFO
	.align		4
.L_35:
        /*00d8*/ 	.byte	0x04, 0x17
        /*00da*/ 	.short	(.L_37 - .L_36)
.L_36:
        /*00dc*/ 	.word	0x00000000
        /*00e0*/ 	.short	0x0008
        /*00e2*/ 	.short	0x0040
        /*00e4*/ 	.byte	0x00, 0xf5, 0x21, 0x00


	//----- nvinfo : EIATTR_KPARAM_INFO
	.align		4
.L_37:
        /*00e8*/ 	.byte	0x04, 0x17
        /*00ea*/ 	.short	(.L_39 - .L_38)
.L_38:
        /*00ec*/ 	.word	0x00000000
        /*00f0*/ 	.short	0x0007
        /*00f2*/ 	.short	0x0038
        /*00f4*/ 	.byte	0x00, 0xf5, 0x21, 0x00


	//----- nvinfo : EIATTR_KPARAM_INFO
	.align		4
.L_39:
        /*00f8*/ 	.byte	0x04, 0x17
        /*00fa*/ 	.short	(.L_41 - .L_40)
.L_40:
        /*00fc*/ 	.word	0x00000000
        /*0100*/ 	.short	0x0006
        /*0102*/ 	.short	0x0030
        /*0104*/ 	.byte	0x00, 0xf5, 0x21, 0x00


	//----- nvinfo : EIATTR_KPARAM_INFO
	.align		4
.L_41:
        /*0108*/ 	.byte	0x04, 0x17
        /*010a*/ 	.short	(.L_43 - .L_42)
.L_42:
        /*010c*/ 	.word	0x00000000
        /*0110*/ 	.short	0x0005
        /*0112*/ 	.short	0x0028
        /*0114*/ 	.byte	0x00, 0xf5, 0x21, 0x00


	//----- nvinfo : EIATTR_KPARAM_INFO
	.align		4
.L_43:
        /*0118*/ 	.byte	0x04, 0x17
        /*011a*/ 	.short	(.L_45 - .L_44)
.L_44:
        /*011c*/ 	.word	0x00000000
        /*0120*/ 	.short	0x0004
        /*0122*/ 	.short	0x0020
        /*0124*/ 	.byte	0x00, 0xf5, 0x21, 0x00


	//----- nvinfo : EIATTR_KPARAM_INFO
	.align		4
.L_45:
        /*0128*/ 	.byte	0x04, 0x17
        /*012a*/ 	.short	(.L_47 - .L_46)
.L_46:
        /*012c*/ 	.word	0x00000000
        /*0130*/ 	.short	0x0003
        /*0132*/ 	.short	0x0018
        /*0134*/ 	.byte	0x00, 0xf5, 0x21, 0x00


	//----- nvinfo : EIATTR_KPARAM_INFO
	.align		4
.L_47:
        /*0138*/ 	.byte	0x04, 0x17
        /*013a*/ 	.short	(.L_49 - .L_48)
.L_48:
        /*013c*/ 	.word	0x00000000
        /*0140*/ 	.short	0x0002
        /*0142*/ 	.short	0x0010
        /*0144*/ 	.byte	0x00, 0xf5, 0x21, 0x00


	//----- nvinfo : EIATTR_KPARAM_INFO
	.align		4
.L_49:
        /*0148*/ 	.byte	0x04, 0x17
        /*014a*/ 	.short	(.L_51 - .L_50)
.L_50:
        /*014c*/ 	.word	0x00000000
        /*0150*/ 	.short	0x0001
        /*0152*/ 	.short	0x0008
        /*0154*/ 	.byte	0x00, 0xf5, 0x21, 0x00


	//----- nvinfo : EIATTR_KPARAM_INFO
	.align		4
.L_51:
        /*0158*/ 	.byte	0x04, 0x17
        /*015a*/ 	.short	(.L_53 - .L_52)
.L_52:
        /*015c*/ 	.word	0x00000000
        /*0160*/ 	.short	0x0000
        /*0162*/ 	.short	0x0000
        /*0164*/ 	.byte	0x00, 0xf5, 0x21, 0x00


	//----- nvinfo : EIATTR_SPARSE_MMA_MASK
	.align		4
.L_53:
        /*0168*/ 	.byte	0x03, 0x50
        /*016a*/ 	.short	0x0000


	//----- nvinfo : EIATTR_MAXREG_COUNT
	.align		4
        /*016c*/ 	.byte	0x03, 0x1b
        /*016e*/ 	.short	0x00ff


	//----- nvinfo : EIATTR_ANNOTATIONS
	.align		4
        /*0170*/ 	.byte	0x04, 0x55
        /*0172*/ 	.short	(.L_55 - .L_54)


	//   ....[0]....
.L_54:
        /*0174*/ 	.word	0x00000001
        /*0178*/ 	.byte	0x30, 0x02, 0x00, 0x00, 0x01, 0x00, 0x00, 0x00, 0x60, 0x02, 0x00, 0x00, 0x01, 0x00, 0x00, 0x00
        /*0188*/ 	.byte	0x00, 0x03, 0x00, 0x00, 0x01, 0x00, 0x00, 0x00, 0xe0, 0x0c, 0x00, 0x00, 0x01, 0x00, 0x00, 0x00
        /*0198*/ 	.byte	0xe0, 0x23, 0x00, 0x00, 0x01, 0x00, 0x00, 0x00, 0xf0, 0x58, 0x00, 0x00, 0x01, 0x00, 0x00, 0x00
        /*01a8*/ 	.byte	0x30, 0x59, 0x00, 0x00, 0x01, 0x00, 0x00, 0x00, 0xf0, 0x5f, 0x00, 0x00


	//----- nvinfo : EIATTR_MERCURY_ISA_VERSION
	.align		4
.L_55:
        /*01b4*/ 	.byte	0x03, 0x5f
        /*01b6*/ 	.short	0x0101


	//----- nvinfo : EIATTR_VRC_CTA_INIT_COUNT
	.align		4
        /*01b8*/ 	.byte	0x02, 0x4a
	.zero		1
	.zero		1


	//----- nvinfo : EIATTR_EXIT_INSTR_OFFSETS
	.align		4
        /*01bc*/ 	.byte	0x04, 0x1c
        /*01be*/ 	.short	(.L_57 - .L_56)


	//   ....[0]....
.L_56:
        /*01c0*/ 	.word	0x00000050


	//   ....[1]....
        /*01c4*/ 	.word	0x000058e0


	//   ....[2]....
        /*01c8*/ 	.word	0x00007c80


	//----- nvinfo : EIATTR_CRS_STACK_SIZE
	.align		4
.L_57:
        /*01cc*/ 	.byte	0x04, 0x1e
        /*01ce*/ 	.short	(.L_59 - .L_58)
.L_58:
        /*01d0*/ 	.word	0x00000000


	//----- nvinfo : EIATTR_CBANK_PARAM_SIZE
	.align		4
.L_59:
        /*01d4*/ 	.byte	0x03, 0x19
        /*01d6*/ 	.short	0x00a4


	//----- nvinfo : EIATTR_PARAM_CBANK
	.align		4
        /*01d8*/ 	.byte	0x04, 0x0a
        /*01da*/ 	.short	(.L_61 - .L_60)
	.align		4
.L_60:
        /*01dc*/ 	.word	index@(.nv.constant0._Z5addsgPdS_S_S_S_S_S_S_S_S_S_S_S_S_S_S_S_S_S_iii)
        /*01e0*/ 	.short	0x0380
        /*01e2*/ 	.short	0x00a4


	//----- nvinfo : EIATTR_SW_WAR
	.align		4
.L_61:
        /*01e4*/ 	.byte	0x04, 0x36
        /*01e6*/ 	.short	(.L_63 - .L_62)
.L_62:
        /*01e8*/ 	.word	0x00000008
.L_63:


//--------------------- .nv.callgraph             --------------------------
	.section	.nv.callgraph,"",@"SHT_CUDA_CALLGRAPH"
	.align	4
	.sectionentsize	8
	.align		4
        /*0000*/ 	.word	0x00000000
	.align		4
        /*0004*/ 	.word	0xffffffff
	.align		4
        /*0008*/ 	.word	0x00000000
	.align		4
        /*000c*/ 	.word	0xfffffffe
	.align		4
        /*0010*/ 	.word	0x00000000
	.align		4
        /*0014*/ 	.word	0xfffffffd
	.align		4
        /*0018*/ 	.word	0x00000000
	.align		4
        /*001c*/ 	.word	0xfffffffc


//--------------------- .text._Z5addsgPdS_S_S_S_S_S_S_S_S_S_S_S_S_S_S_S_S_S_iii --------------------------
	.section	.text._Z5addsgPdS_S_S_S_S_S_S_S_S_S_S_S_S_S_S_S_S_S_iii,"ax",@progbits
	.align	128
        .global         _Z5addsgPdS_S_S_S_S_S_S_S_S_S_S_S_S_S_S_S_S_S_iii
        .type           _Z5addsgPdS_S_S_S_S_S_S_S_S_S_S_S_S_S_S_S_S_S_iii,@function
        .size           _Z5addsgPdS_S_S_S_S_S_S_S_S_S_S_S_S_S_S_S_S_S_iii,(.L_x_24 - _Z5addsgPdS_S_S_S_S_S_S_S_S_S_S_S_S_S_S_S_S_S_iii)
        .other          _Z5addsgPdS_S_S_S_S_S_S_S_S_S_S_S_S_S_S_S_S_S_iii,@"STO_CUDA_ENTRY STV_DEFAULT"
_Z5addsgPdS_S_S_S_S_S_S_S_S_S_S_S_S_S_S_S_S_S_iii:
.text._Z5addsgPdS_S_S_S_S_S_S_S_S_S_S_S_S_S_S_S_S_S_iii:
[----:B------:R-:W0:Y:S01]  /*0000*/  LDC R1, c[0x0][0x37c] ;  /* 0x0000df00ff017b82 */ /* 0x000e220000000800 */
[----:B------:R-:W1:Y:S01]  /*0010*/  LDCU UR4, c[0x0][0x418] ;  /* 0x00008300ff0477ac */ /* 0x000e620008000800 */
[----:B0-----:R-:W-:Y:S02]  /*0020*/  VIADD R1, R1, 0xffffffe8 ;  /* 0xffffffe801017836 */ /* 0x001fe40000000000 */
[----:B-1----:R-:W-:-:S05]  /*0030*/  IMAD.U32 R67, RZ, RZ, UR4 ;  /* 0x00000004ff437e24 */ /* 0x002fca000f8e00ff */
[----:B------:R-:W-:-:S13]  /*0040*/  ISETP.GE.AND P0, PT, R67, 0x5, PT ;  /* 0x000000054300780c */ /* 0x000fda0003f06270 */
[----:B------:R-:W-:Y:S05]  /*0050*/  @!P0 EXIT ;  /* 0x000000000000894d */ /* 0x000fea0003800000 */
[----:B------:R-:W0:Y:S01]  /*0060*/  S2R R2, SR_CTAID.Y ;  /* 0x0000000000027919 */ /* 0x000e220000002600 */
[----:B------:R-:W1:Y:S01]  /*0070*/  LDC R5, c[0x0][0x360] ;  /* 0x0000d800ff057b82 */ /* 0x000e620000000800 */
[----:B------:R-:W2:Y:S01]  /*0080*/  LDCU.64 UR6, c[0x0][0x358] ;  /* 0x00006b00ff0677ac */ /* 0x000ea20008000a00 */
[----:B------:R-:W3:Y:S01]  /*0090*/  S2R R9, SR_TID.Y ;  /* 0x0000000000097919 */ /* 0x000ee20000002200 */
[----:B------:R-:W-:Y:S01]  /*00a0*/  UMOV UR4, URZ ;  /* 0x000000ff00047c82 */ /* 0x000fe20008000000 */
[----:B------:R-:W-:Y:S01]  /*00b0*/  UMOV UR5, 0x3fe40000 ;  /* 0x3fe4000000057882 */ /* 0x000fe20000000000 */
[----:B------:R-:W1:Y:S03]  /*00c0*/  S2R R4, SR_CTAID.X ;  /* 0x0000000000047919 */ /* 0x000e660000002500 */
[----:B------:R-:W0:Y:S01]  /*00d0*/  LDC R3, c[0x0][0x364] ;  /* 0x0000d900ff037b82 */ /* 0x000e220000000800 */
[----:B------:R-:W4:Y:S07]  /*00e0*/  S2R R7, SR_TID.X ;  /* 0x0000000000077919 */ /* 0x000f2e0000002100 */
[----:B------:R-:W5:Y:S08]  /*00f0*/  LDC R6, c[0x0][0x41c] ;  /* 0x00010700ff067b82 */ /* 0x000f700000000800 */
[----:B------:R-:W2:Y:S01]  /*0100*/  LDC R11, c[0x0][0x420] ;  /* 0x00010800ff0b7b82 */ /* 0x000ea20000000800 */
[----:B0-----:R-:W-:-:S07]  /*0110*/  IMAD R2, R2, R3, RZ ;  /* 0x0000000302027224 */ /* 0x001fce00078e02ff */
[----:B------:R-:W0:Y:S01]  /*0120*/  LDC.64 R22, c[0x0][0x3c8] ;  /* 0x0000f200ff167b82 */ /* 0x000e220000000a00 */
[----:B---3--:R-:W-:Y:S02]  /*0130*/  IADD3 R0, PT, PT, R2, R9, RZ ;  /* 0x0000000902007210 */ /* 0x008fe40007ffe0ff */
[----:B------:R-:W-:Y:S01]  /*0140*/  IADD3 R3, PT, PT, R3, -0x1, R2 ;  /* 0xffffffff03037810 */ /* 0x000fe20007ffe002 */
[----:B-1----:R-:W-:-:S04]  /*0150*/  IMAD R2, R4, R5, RZ ;  /* 0x0000000504027224 */ /* 0x002fc800078e02ff */
[----:B------:R-:W1:Y:S01]  /*0160*/  LDC.64 R24, c[0x0][0x398] ;  /* 0x0000e600ff187b82 */ /* 0x000e620000000a00 */
[----:B------:R-:W-:Y:S01]  /*0170*/  VIADD R10, R0, 0xffffffff ;  /* 0xffffffff000a7836 */ /* 0x000fe20000000000 */
[----:B-----5:R-:W-:Y:S01]  /*0180*/  VIADDMNMX.U32 R3, R6, 0xfffffffd, R3, PT ;  /* 0xfffffffd06037846 */ /* 0x020fe20003800003 */
[----:B----4-:R-:W-:Y:S01]  /*0190*/  IMAD.IADD R4, R2, 0x1, R7 ;  /* 0x0000000102047824 */ /* 0x010fe200078e0207 */
[----:B------:R-:W-:Y:S01]  /*01a0*/  IADD3 R2, PT, PT, R5, -0x1, R2 ;  /* 0xffffffff05027810 */ /* 0x000fe20007ffe002 */
[----:B------:R-:W-:Y:S02]  /*01b0*/  VIADD R6, R67, 0xfffffffb ;  /* 0xfffffffb43067836 */ /* 0x000fe40000000000 */
[----:B------:R-:W-:Y:S02]  /*01c0*/  HFMA2 R5, -RZ, RZ, 0, 1.1920928955078125e-07 ;  /* 0x00000002ff057431 */ /* 0x000fe400000001ff */
[C---:B------:R-:W-:Y:S01]  /*01d0*/  VIADD R12, R4.reuse, 0xffffffff ;  /* 0xffffffff040c7836 */ /* 0x040fe20000000000 */
[----:B------:R-:W-:Y:S01]  /*01e0*/  ISETP.GE.U32.AND P0, PT, R4, 0x2, PT ;  /* 0x000000020400780c */ /* 0x000fe20003f06070 */
[----:B------:R-:W3:Y:S01]  /*01f0*/  LDC.64 R26, c[0x0][0x3b0] ;  /* 0x0000ec00ff1a7b82 */ /* 0x000ee20000000a00 */
[----:B--2---:R-:W-:-:S02]  /*0200*/  VIADDMNMX.U32 R8, R11, 0xfffffffd, R2, PT ;  /* 0xfffffffd0b087846 */ /* 0x004fc40003800002 */
[----:B------:R-:W-:Y:S02]  /*0210*/  ISETP.GT.U32.OR P0, PT, R0, R3, !P0 ;  /* 0x000000030000720c */ /* 0x000fe40004704470 */
[----:B------:R-:W-:Y:S01]  /*0220*/  ISETP.GE.U32.AND P1, PT, R6, 0x3, PT ;  /* 0x000000030600780c */ /* 0x000fe20003f26070 */
[----:B------:R2:W-:Y:S01]  /*0230*/  STL [R1+0x14], R8 ;  /* 0x0000140801007387 */ /* 0x0005e20000100800 */
[----:B0-----:R-:W-:Y:S01]  /*0240*/  IMAD.WIDE.U32 R22, R0, 0xa00, R22 ;  /* 0x00000a0000167825 */ /* 0x001fe200078e0016 */
[----:B------:R-:W0:Y:S02]  /*0250*/  LDC.64 R2, c[0x0][0x3e8] ;  /* 0x0000fa00ff027b82 */ /* 0x000e240000000a00 */
[----:B------:R2:W-:Y:S01]  /*0260*/  STL [R1+0x10], R10 ;  /* 0x0000100a01007387 */ /* 0x0005e20000100800 */
[----:B------:R-:W-:-:S05]  /*0270*/  IMAD.WIDE.U32 R22, R4, 0x8, R22 ;  /* 0x0000000804167825 */ /* 0x000fca00078e0016 */
[----:B------:R-:W4:Y:S01]  /*0280*/  LDC.64 R230, c[0x0][0x380] ;  /* 0x0000e000ffe67b82 */ /* 0x000f220000000a00 */
[----:B-1----:R-:W-:-:S04]  /*0290*/  IMAD.WIDE.U32 R24, R0, 0xa00, R24 ;  /* 0x00000a0000187825 */ /* 0x002fc800078e0018 */
[----:B------:R-:W-:-:S03]  /*02a0*/  IMAD.WIDE.U32 R24, R4, 0x8, R24 ;  /* 0x0000000804187825 */ /* 0x000fc600078e0018 */
[----:B------:R-:W1:Y:S01]  /*02b0*/  LDC.64 R28, c[0x0][0x3a0] ;  /* 0x0000e800ff1c7b82 */ /* 0x000e620000000a00 */
[----:B---3--:R-:W-:-:S07]  /*02c0*/  IMAD.WIDE.U32 R26, R0, 0xa00, R26 ;  /* 0x00000a00001a7825 */ /* 0x008fce00078e001a */
[----:B------:R-:W3:Y:S01]  /*02d0*/  LDC.64 R30, c[0x0][0x3b8] ;  /* 0x0000ee00ff1e7b82 */ /* 0x000ee20000000a00 */
[----:B0-----:R-:W-:-:S04]  /*02e0*/  IMAD.WIDE.U32 R2, R12, 0x8, R2 ;  /* 0x000000080c027825 */ /* 0x001fc800078e0002 */
[----:B------:R-:W-:Y:S01]  /*02f0*/  IMAD.WIDE.U32 R26, R4, 0x8, R26 ;  /* 0x00000008041a7825 */ /* 0x000fe200078e001a */
[----:B------:R2:W-:Y:S02]  /*0300*/  STL.64 [R1], R2 ;  /* 0x0000000201007387 */ /* 0x0005e40000100a00 */
[----:B------:R-:W0:Y:S01]  /*0310*/  LDC.64 R228, c[0x0][0x388] ;  /* 0x0000e200ffe47b82 */ /* 0x000e220000000a00 */
[----:B----4-:R-:W-:-:S04]  /*0320*/  IMAD.WIDE.U32 R230, R0, 0xa00, R230 ;  /* 0x00000a0000e67825 */ /* 0x010fc800078e00e6 */
[----:B------:R-:W-:-:S03]  /*0330*/  IMAD.WIDE.U32 R230, R4, 0x8, R230 ;  /* 0x0000000804e67825 */ /* 0x000fc600078e00e6 */
[----:B------:R-:W4:Y:S01]  /*0340*/  LDC.64 R32, c[0x0][0x3a8] ;  /* 0x0000ea00ff207b82 */ /* 0x000f220000000a00 */
[----:B-1----:R-:W-:-:S07]  /*0350*/  IMAD.WIDE.U32 R28, R0, 0xa00, R28 ;  /* 0x00000a00001c7825 */ /* 0x002fce00078e001c */
[----:B------:R-:W1:Y:S01]  /*0360*/  LDC.64 R34, c[0x0][0x3c0] ;  /* 0x0000f000ff227b82 */ /* 0x000e620000000a00 */
[----:B---3--:R-:W-:-:S04]  /*0370*/  IMAD.WIDE.U32 R30, R0, 0xa00, R30 ;  /* 0x00000a00001e7825 */ /* 0x008fc800078e001e */
[----:B------:R-:W-:-:S03]  /*0380*/  IMAD.WIDE.U32 R28, R4, 0x8, R28 ;  /* 0x00000008041c7825 */ /* 0x000fc600078e001c */
[----:B------:R-:W3:Y:S01]  /*0390*/  LDC.64 R36, c[0x0][0x390] ;  /* 0x0000e400ff247b82 */ /* 0x000ee20000000a00 */
[----:B0-----:R-:W-:-:S04]  /*03a0*/  IMAD.WIDE.U32 R228, R0, 0xa00, R228 ;  /* 0x00000a0000e47825 */ /* 0x001fc800078e00e4 */
[----:B------:R-:W-:-:S03]  /*03b0*/  IMAD.WIDE.U32 R30, R4, 0x8, R30 ;  /* 0x00000008041e7825 */ /* 0x000fc600078e001e */
[----:B------:R-:W0:Y:S01]  /*03c0*/  LDC.64 R250, c[0x0][0x3f0] ;  /* 0x0000fc00fffa7b82 */ /* 0x000e220000000a00 */
[----:B----4-:R-:W-:-:S04]  /*03d0*/  IMAD.WIDE.U32 R32, R0, 0xa00, R32 ;  /* 0x00000a0000207825 */ /* 0x010fc800078e0020 */
[----:B------:R-:W-:-:S04]  /*03e0*/  IMAD.WIDE.U32 R228, R4, 0x8, R228 ;  /* 0x0000000804e47825 */ /* 0x000fc800078e00e4 */
[----:B-1----:R-:W-:-:S04]  /*03f0*/  IMAD.WIDE.U32 R34, R0, 0xa00, R34 ;  /* 0x00000a0000227825 */ /* 0x002fc800078e0022 */
[----:B------:R-:W-:-:S04]  /*0400*/  IMAD.WIDE.U32 R32, R4, 0x8, R32 ;  /* 0x0000000804207825 */ /* 0x000fc800078e0020 */
[----:B---3--:R-:W-:-:S04]  /*0410*/  IMAD.WIDE.U32 R36, R0, 0xa00, R36 ;  /* 0x00000a0000247825 */ /* 0x008fc800078e0024 */
[----:B------:R-:W-:-:S04]  /*0420*/  IMAD.WIDE.U32 R34, R4, 0x8, R34 ;  /* 0x0000000804227825 */ /* 0x000fc800078e0022 */
[----:B------:R-:W-:-:S04]  /*0430*/  IMAD.WIDE.U32 R36, R4, 0x8, R36 ;  /* 0x0000000804247825 */ /* 0x000fc800078e0024 */
[----:B0-----:R-:W-:Y:S01]  /*0440*/  IMAD.WIDE.U32 R250, R10, 0x8, R250 ;  /* 0x000000080afa7825 */ /* 0x001fe200078e00fa */
[----:B--2---:R-:W-:Y:S06]  /*0450*/  @!P1 BRA `(.L_x_0) ;  /* 0x00000054001c9947 */ /* 0x004fec0003800000 */
[----:B------:R-:W-:Y:S01]  /*0460*/  ISETP.LT.U32.OR P1, PT, R0, 0x2, P0 ;  /* 0x000000020000780c */ /* 0x000fe20000721470 */
[----:B------:R-:W-:Y:S01]  /*0470*/  IMAD.MOV.U32 R5, RZ, RZ, 0x2 ;  /* 0x00000002ff057424 */ /* 0x000fe200078e00ff */
[----:B------:R-:W-:Y:S02]  /*0480*/  MOV R252, RZ ;  /* 0x000000ff00fc7202 */ /* 0x000fe40000000f00 */
[----:B------:R-:W-:-:S13]  /*0490*/  ISETP.GT.U32.OR P1, PT, R4, R8, P1 ;  /* 0x000000080400720c */ /* 0x000fda0000f24470 */
.L_x_11:
[----:B------:R-:W-:Y:S04]  /*04a0*/  BSSY.RECONVERGENT B0, `(.L_x_1) ;  /* 0x0000539000007945 */ /* 0x000fe80003800200 */
[----:B------:R-:W-:Y:S05]  /*04b0*/  @P1 BRA `(.L_x_2) ;  /* 0x0000005000dc1947 */ /* 0x000fea0003800000 */
[----:B------:R-:W0:Y:S02]  /*04c0*/  LDC.64 R10, c[0x0][0x3c8] ;  /* 0x0000f200ff0a7b82 */ /* 0x000e240000000a00 */
[----:B0-----:R-:W-:-:S04]  /*04d0*/  IMAD.WIDE.U32 R10, R5, 0xc8000, R10 ;  /* 0x000c8000050a7825 */ /* 0x001fc800078e000a */
[----:B------:R-:W-:-:S04]  /*04e0*/  IMAD.WIDE.U32 R48, R0, 0xa00, R10 ;  /* 0x00000a0000307825 */ /* 0x000fc800078e000a */
[----:B------:R-:W-:-:S05]  /*04f0*/  IMAD.WIDE.U32 R38, R4, 0x8, R48 ;  /* 0x0000000804267825 */ /* 0x000fca00078e0030 */
[----:B------:R-:W2:Y:S01]  /*0500*/  LDG.E.64.CONSTANT R18, desc[UR6][R38.64] ;  /* 0x0000000626127981 */ /* 0x000ea2000c1e9b00 */
[----:B------:R-:W-:Y:S01]  /*0510*/  IMAD.MOV.U32 R2, RZ, RZ, 0x1 ;  /* 0x00000001ff027424 */ /* 0x000fe200078e00ff */
[----:B------:R-:W-:Y:S01]  /*0520*/  BSSY.RECONVERGENT B1, `(.L_x_3) ;  /* 0x0000015000017945 */ /* 0x000fe20003800200 */
[----:B------:R-:W-:Y:S01]  /*0530*/  IADD3 R150, PT, PT, R0, -0x2, RZ ;  /* 0xfffffffe00967810 */ /* 0x000fe20007ffe0ff */
[----:B------:R-:W-:Y:S01]  /*0540*/  VIADD R80, R4, 0xfffffffe ;  /* 0xfffffffe04507836 */ /* 0x000fe20000000000 */
[----:B--2---:R-:W0:Y:S02]  /*0550*/  MUFU.RCP64H R3, R19 ;  /* 0x0000001300037308 */ /* 0x004e240000001800 */
[----:B0-----:R-:W-:-:S08]  /*0560*/  DFMA R6, -R18, R2, 1 ;  /* 0x3ff000001206742b */ /* 0x001fd00000000102 */
[----:B------:R-:W-:-:S08]  /*0570*/  DFMA R6, R6, R6, R6 ;  /* 0x000000060606722b */ /* 0x000fd00000000006 */
[----:B------:R-:W-:-:S08]  /*0580*/  DFMA R6, R2, R6, R2 ;  /* 0x000000060206722b */ /* 0x000fd00000000002 */
[----:B------:R-:W-:-:S08]  /*0590*/  DFMA R2, -R18, R6, 1 ;  /* 0x3ff000001202742b */ /* 0x000fd00000000106 */
[----:B------:R-:W-:-:S08]  /*05a0*/  DFMA R2, R6, R2, R6 ;  /* 0x000000020602722b */ /* 0x000fd00000000006 */
[----:B------:R-:W-:-:S08]  /*05b0*/  DMUL R202, R2, 0.625 ;  /* 0x3fe4000002ca7828 */ /* 0x000fd00000000000 */
[----:B------:R-:W-:-:S08]  /*05c0*/  DFMA R6, -R18, R202, 0.625 ;  /* 0x3fe400001206742b */ /* 0x000fd000000001ca */
[----:B------:R-:W-:-:S10]  /*05d0*/  DFMA R202, R2, R6, R202 ;  /* 0x0000000602ca722b */ /* 0x000fd400000000ca */
[----:B------:R-:W-:-:S05]  /*05e0*/  FFMA R2, RZ, R19, R203 ;  /* 0x00000013ff027223 */ /* 0x000fca00000000cb */
[----:B------:R-:W-:-:S13]  /*05f0*/  FSETP.GT.AND P2, PT, |R2|, 1.469367938527859385e-39, PT ;  /* 0x001000000200780b */ /* 0x000fda0003f44200 */
[----:B------:R-:W-:Y:S05]  /*0600*/  @P2 BRA `(.L_x_4) ;  /* 0x0000000000182947 */ /* 0x000fea0003800000 */
[----:B------:R-:W-:Y:S01]  /*0610*/  IMAD.MOV.U32 R8, RZ, RZ, R18 ;  /* 0x000000ffff087224 */ /* 0x000fe200078e0012 */
[----:B------:R-:W-:Y:S02]  /*0620*/  MOV R3, R19 ;  /* 0x0000001300037202 */ /* 0x000fe40000000f00 */
[----:B------:R-:W-:-:S07]  /*0630*/  MOV R2, 0x650 ;  /* 0x0000065000027802 */ /* 0x000fce0000000f00 */
[----:B------:R-:W-:Y:S05]  /*0640*/  CALL.REL.NOINC `($__internal_0_$__cuda_sm20_div_rn_f64_full) ;  /* 0x0000007400907944 */ /* 0x000fea0003c00000 */
[----:B------:R-:W-:Y:S02]  /*0650*/  IMAD.MOV.U32 R203, RZ, RZ, R202 ;  /* 0x000000ffffcb7224 */ /* 0x000fe400078e00ca */
[----:B------:R-:W-:-:S07]  /*0660*/  IMAD.MOV.U32 R202, RZ, RZ, R3 ;  /* 0x000000ffffca7224 */ /* 0x000fce00078e0003 */
.L_x_4:
[----:B------:R-:W-:Y:S05]  /*0670*/  BSYNC.RECONVERGENT B1 ;  /* 0x0000000000017941 */ /* 0x000fea0003800200 */
.L_x_3:
[----:B------:R-:W0:Y:S08]  /*0680*/  LDC.64 R90, c[0x0][0x398] ;  /* 0x0000e600ff5a7b82 */ /* 0x000e300000000a00 */
[----:B------:R-:W1:Y:S01]  /*0690*/  LDC.64 R2, c[0x0][0x3e8] ;  /* 0x0000fa00ff027b82 */ /* 0x000e620000000a00 */
[----:B------:R-:W-:Y:S01]  /*06a0*/  IADD3 R8, PT, PT, R4, -0x1, RZ ;  /* 0xffffffff04087810 */ /* 0x000fe20007ffe0ff */
[----:B------:R-:W2:Y:S06]  /*06b0*/  LDG.E.64.CONSTANT R20, desc[UR6][R38.64+0x8] ;  /* 0x0000080626147981 */ /* 0x000eac000c1e9b00 */
[----:B------:R-:W3:Y:S08]  /*06c0*/  LDC.64 R94, c[0x0][0x3a0] ;  /* 0x0000e800ff5e7b82 */ /* 0x000ef00000000a00 */
[----:B------:R-:W4:Y:S01]  /*06d0*/  LDC.64 R52, c[0x0][0x3e8] ;  /* 0x0000fa00ff347b82 */ /* 0x000f220000000a00 */
[----:B0-----:R-:W-:Y:S01]  /*06e0*/  IMAD.WIDE.U32 R90, R5, 0xc8000, R90 ;  /* 0x000c8000055a7825 */ /* 0x001fe200078e005a */
[----:B------:R-:W5:Y:S06]  /*06f0*/  LDG.E.64.CONSTANT R172, desc[UR6][R38.64+0xa00] ;  /* 0x000a000626ac7981 */ /* 0x000f6c000c1e9b00 */
[----:B------:R-:W0:Y:S01]  /*0700*/  LDC.64 R12, c[0x0][0x3b0] ;  /* 0x0000ec00ff0c7b82 */ /* 0x000e220000000a00 */
[----:B------:R-:W-:Y:S01]  /*0710*/  IMAD.WIDE.U32 R50, R0, 0xa00, R90 ;  /* 0x00000a0000327825 */ /* 0x000fe200078e005a */
[----:B------:R-:W5:Y:S03]  /*0720*/  LDG.E.64.CONSTANT R238, desc[UR6][R250.64] ;  /* 0x00000006faee7981 */ /* 0x000f66000c1e9b00 */
[----:B------:R-:W-:-:S03]  /*0730*/  IMAD.WIDE.U32 R40, R4, 0x8, R50 ;  /* 0x0000000804287825 */ /* 0x000fc600078e0032 */
[----:B------:R-:W0:Y:S02]  /*0740*/  LDC.64 R120, c[0x0][0x3a8] ;  /* 0x0000ea00ff787b82 */ /* 0x000e240000000a00 */
[----:B------:R-:W2:Y:S04]  /*0750*/  LDG.E.64.CONSTANT R6, desc[UR6][R40.64] ;  /* 0x0000000628067981 */ /* 0x000ea8000c1e9b00 */
[----:B------:R-:W5:Y:S01]  /*0760*/  LDG.E.64.CONSTANT R78, desc[UR6][R40.64+0x8] ;  /* 0x00000806284e7981 */ /* 0x000f62000c1e9b00 */
[----:B------:R-:W-:Y:S01]  /*0770*/  IMAD.WIDE.U32 R42, R8, 0x8, R50 ;  /* 0x00000008082a7825 */ /* 0x000fe200078e0032 */
[----:B------:R-:W0:Y:S02]  /*0780*/  LDC.64 R134, c[0x0][0x3b8] ;  /* 0x0000ee00ff867b82 */ /* 0x000e240000000a00 */
[----:B------:R-:W5:Y:S01]  /*0790*/  LDG.E.64.CONSTANT R14, desc[UR6][R40.64+0x10] ;  /* 0x00001006280e7981 */ /* 0x000f62000c1e9b00 */
[----:B-1----:R-:W-:-:S03]  /*07a0*/  IMAD.WIDE.U32 R2, R4, 0x8, R2 ;  /* 0x0000000804027825 */ /* 0x002fc600078e0002 */
[----:B------:R-:W5:Y:S01]  /*07b0*/  LDG.E.64.CONSTANT R82, desc[UR6][R42.64] ;  /* 0x000000062a527981 */ /* 0x000f62000c1e9b00 */
[----:B------:R-:W-:Y:S01]  /*07c0*/  VIADD R16, R4, 0xffffffff ;  /* 0xffffffff04107836 */ /* 0x000fe20000000000 */
[----:B------:R-:W1:Y:S02]  /*07d0*/  LDC.64 R156, c[0x0][0x3c0] ;  /* 0x0000f000ff9c7b82 */ /* 0x000e640000000a00 */
[----:B------:R-:W5:Y:S01]  /*07e0*/  LDG.E.64.CONSTANT R44, desc[UR6][R2.64] ;  /* 0x00000006022c7981 */ /* 0x000f62000c1e9b00 */
[----:B---3--:R-:W-:-:S03]  /*07f0*/  IMAD.WIDE.U32 R94, R5, 0xc8000, R94 ;  /* 0x000c8000055e7825 */ /* 0x008fc600078e005e */
[----:B------:R5:W3:Y:S01]  /*0800*/  LDG.E.64.CONSTANT R46, desc[UR6][R2.64+0x8] ;  /* 0x00000806022e7981 */ /* 0x000ae2000c1e9b00 */
[----:B------:R-:W-:Y:S01]  /*0810*/  IMAD.WIDE.U32 R48, R8, 0x8, R48 ;  /* 0x0000000808307825 */ /* 0x000fe200078e0030 */
[----:B------:R-:W3:Y:S02]  /*0820*/  LDC.64 R128, c[0x0][0x3f0] ;  /* 0x0000fc00ff807b82 */ /* 0x000ee40000000a00 */
[----:B------:R-:W3:Y:S01]  /*0830*/  LDG.E.64.CONSTANT R146, desc[UR6][R40.64+0xa00] ;  /* 0x000a000628927981 */ /* 0x000ee2000c1e9b00 */
[----:B----4-:R-:W-:-:S03]  /*0840*/  IMAD.WIDE.U32 R16, R16, 0x8, R52 ;  /* 0x0000000810107825 */ /* 0x010fc600078e0034 */
[----:B------:R-:W4:Y:S01]  /*0850*/  LDG.E.64.CONSTANT R212, desc[UR6][R48.64] ;  /* 0x0000000630d47981 */ /* 0x000f22000c1e9b00 */
[----:B------:R-:W-:Y:S01]  /*0860*/  IMAD.WIDE.U32 R50, R80, 0x8, R50 ;  /* 0x0000000850327825 */ /* 0x000fe200078e0032 */
[----:B------:R-:W4:Y:S02]  /*0870*/  LDC.64 R132, c[0x0][0x3d0] ;  /* 0x0000f400ff847b82 */ /* 0x000f240000000a00 */
[----:B------:R-:W4:Y:S01]  /*0880*/  LDG.E.64.CONSTANT R124, desc[UR6][R16.64] ;  /* 0x00000006107c7981 */ /* 0x000f22000c1e9b00 */
[----:B0-----:R-:W-:-:S03]  /*0890*/  IMAD.WIDE.U32 R12, R5, 0xc8000, R12 ;  /* 0x000c8000050c7825 */ /* 0x001fc600078e000c */
[----:B------:R-:W4:Y:S01]  /*08a0*/  LDG.E.64.CONSTANT R86, desc[UR6][R50.64] ;  /* 0x0000000632567981 */ /* 0x000f22000c1e9b00 */
[----:B------:R-:W-:-:S03]  /*08b0*/  IMAD.WIDE.U32 R64, R0, 0xa00, R94 ;  /* 0x00000a0000407825 */ /* 0x000fc600078e005e */
[----:B------:R-:W4:Y:S01]  /*08c0*/  LDG.E.64.CONSTANT R198, desc[UR6][R40.64+0x1400] ;  /* 0x0014000628c67981 */ /* 0x000f22000c1e9b00 */
[----:B------:R-:W-:-:S04]  /*08d0*/  IMAD.WIDE.U32 R76, R0, 0xa00, R12 ;  /* 0x00000a00004c7825 */ /* 0x000fc800078e000c */
[----:B------:R-:W-:-:S04]  /*08e0*/  IMAD.WIDE.U32 R54, R4, 0x8, R64 ;  /* 0x0000000804367825 */ /* 0x000fc800078e0040 */
[----:B------:R-:W-:Y:S01]  /*08f0*/  IMAD.WIDE.U32 R52, R4, 0x8, R76 ;  /* 0x0000000804347825 */ /* 0x000fe200078e004c */
[----:B------:R-:W4:Y:S03]  /*0900*/  LDG.E.64.CONSTANT R122, desc[UR6][R54.64+0x8] ;  /* 0x00000806367a7981 */ /* 0x000f26000c1e9b00 */
[----:B------:R-:W-:Y:S01]  /*0910*/  IMAD.WIDE.U32 R120, R5, 0xc8000, R120 ;  /* 0x000c800005787825 */ /* 0x000fe200078e0078 */
[----:B------:R-:W4:Y:S04]  /*0920*/  LDG.E.64.CONSTANT R98, desc[UR6][R52.64+0x8] ;  /* 0x0000080634627981 */ /* 0x000f28000c1e9b00 */
[----:B------:R-:W4:Y:S01]  /*0930*/  LDG.E.64.CONSTANT R118, desc[UR6][R54.64+0x10] ;  /* 0x0000100636767981 */ /* 0x000f22000c1e9b00 */
[----:B------:R-:W-:-:S03]  /*0940*/  IMAD.WIDE.U32 R66, R0, 0xa00, R120 ;  /* 0x00000a0000427825 */ /* 0x000fc600078e0078 */
[----:B------:R-:W4:Y:S01]  /*0950*/  LDG.E.64.CONSTANT R88, desc[UR6][R52.64+0x10] ;  /* 0x0000100634587981 */ /* 0x000f22000c1e9b00 */
[----:B------:R-:W-:-:S03]  /*0960*/  IMAD.WIDE.U32 R56, R4, 0x8, R66 ;  /* 0x0000000804387825 */ /* 0x000fc600078e0042 */
[----:B------:R-:W4:Y:S04]  /*0970*/  LDG.E.64.CONSTANT R184, desc[UR6][R54.64] ;  /* 0x0000000636b87981 */ /* 0x000f28000c1e9b00 */
[----:B------:R-:W4:Y:S04]  /*0980*/  LDG.E.64.CONSTANT R92, desc[UR6][R56.64+0x8] ;  /* 0x00000806385c7981 */ /* 0x000f28000c1e9b00 */
[----:B------:R-:W4:Y:S01]  /*0990*/  LDG.E.64.CONSTANT R110, desc[UR6][R56.64+0x10] ;  /* 0x00001006386e7981 */ /* 0x000f22000c1e9b00 */
[----:B------:R-:W-:-:S03]  /*09a0*/  IMAD.WIDE.U32 R134, R5, 0xc8000, R134 ;  /* 0x000c800005867825 */ /* 0x000fc600078e0086 */
        /* <DEDUP_REMOVED lines=11> */
[----:B-1----:R-:W-:-:S03]  /*0a60*/  IMAD.WIDE.U32 R156, R5, 0xc8000, R156 ;  /* 0x000c8000059c7825 */ /* 0x002fc600078e009c */
[----:B------:R-:W4:Y:S04]  /*0a70*/  LDG.E.64.CONSTANT R106, desc[UR6][R64.64] ;  /* 0x00000006406a7981 */ /* 0x000f28000c1e9b00 */
[----:B------:R-:W4:Y:S01]  /*0a80*/  LDG.E.64.CONSTANT R108, desc[UR6][R60.64+0x10] ;  /* 0x000010063c6c7981 */ /* 0x000f22000c1e9b00 */
[----:B------:R-:W-:-:S03]  /*0a90*/  IMAD.WIDE.U32 R116, R0, 0xa00, R156 ;  /* 0x00000a0000747825 */ /* 0x000fc600078e009c */
[----:B------:R-:W4:Y:S01]  /*0aa0*/  LDG.E.64.CONSTANT R166, desc[UR6][R60.64] ;  /* 0x000000063ca67981 */ /* 0x000f22000c1e9b00 */
[----:B------:R-:W-:-:S03]  /*0ab0*/  IMAD.WIDE.U32 R66, R80, 0x8, R66 ;  /* 0x0000000850427825 */ /* 0x000fc600078e0042 */
[----:B------:R-:W4:Y:S01]  /*0ac0*/  LDG.E.64.CONSTANT R208, desc[UR6][R54.64+0x1400] ;  /* 0x0014000636d07981 */ /* 0x000f22000c1e9b00 */
[----:B------:R-:W-:-:S03]  /*0ad0*/  IMAD.WIDE.U32 R68, R4, 0x8, R116 ;  /* 0x0000000804447825 */ /* 0x000fc600078e0074 */
[----:B------:R-:W4:Y:S04]  /*0ae0*/  LDG.E.64.CONSTANT R102, desc[UR6][R66.64] ;  /* 0x0000000642667981 */ /* 0x000f28000c1e9b00 */
[----:B------:R-:W4:Y:S01]  /*0af0*/  LDG.E.64.CONSTANT R16, desc[UR6][R68.64+0x8] ;  /* 0x0000080644107981 */ /* 0x000f22000c1e9b00 */
[----:B------:R-:W-:-:S03]  /*0b00*/  IMAD.WIDE.U32 R72, R8, 0x8, R114 ;  /* 0x0000000808487825 */ /* 0x000fc600078e0072 */
[----:B------:R-:W4:Y:S01]  /*0b10*/  LDG.E.64.CONSTANT R226, desc[UR6][R68.64] ;  /* 0x0000000644e27981 */ /* 0x000f22000c1e9b00 */
[----:B------:R-:W-:-:S03]  /*0b20*/  IMAD.WIDE.U32 R70, R8, 0x8, R76 ;  /* 0x0000000808467825 */ /* 0x000fc600078e004c */
[----:B------:R-:W4:Y:S04]  /*0b30*/  LDG.E.64.CONSTANT R96, desc[UR6][R68.64+0x10] ;  /* 0x0000100644607981 */ /* 0x000f28000c1e9b00 */
[----:B------:R-:W4:Y:S01]  /*0b40*/  LDG.E.64.CONSTANT R236, desc[UR6][R72.64] ;  /* 0x0000000648ec7981 */ /* 0x000f22000c1e9b00 */
[----:B------:R-:W-:-:S03]  /*0b50*/  IMAD.WIDE.U32 R74, R8, 0x8, R116 ;  /* 0x00000008084a7825 */ /* 0x000fc600078e0074 */
[----:B------:R-:W4:Y:S04]  /*0b60*/  LDG.E.64.CONSTANT R136, desc[UR6][R70.64] ;  /* 0x0000000646887981 */ /* 0x000f28000c1e9b00 */
[----:B------:R-:W4:Y:S01]  /*0b70*/  LDG.E.64.CONSTANT R232, desc[UR6][R74.64] ;  /* 0x000000064ae87981 */ /* 0x000f22000c1e9b00 */
[----:B------:R-:W-:-:S03]  /*0b80*/  IMAD.WIDE.U32 R76, R80, 0x8, R76 ;  /* 0x00000008504c7825 */ /* 0x000fc600078e004c */
[----:B------:R-:W4:Y:S04]  /*0b90*/  LDG.E.64.CONSTANT R164, desc[UR6][R56.64+0xa00] ;  /* 0x000a000638a47981 */ /* 0x000f28000c1e9b00 */
[----:B------:R-:W4:Y:S01]  /*0ba0*/  LDG.E.64.CONSTANT R218, desc[UR6][R76.64] ;  /* 0x000000064cda7981 */ /* 0x000f22000c1e9b00 */
[----:B------:R-:W-:Y:S01]  /*0bb0*/  DADD R8, R18, R18 ;  /* 0x0000000012087229 */ /* 0x000fe20000000012 */
[----:B------:R-:W-:Y:S02]  /*0bc0*/  VIADD R151, R0, 0xffffffff ;  /* 0xffffffff00977836 */ /* 0x000fe40000000000 */
[----:B------:R-:W4:Y:S02]  /*0bd0*/  LDG.E.64.CONSTANT R182, desc[UR6][R56.64+0x1400] ;  /* 0x0014000638b67981 */ /* 0x000f24000c1e9b00 */
[----:B------:R-:W-:-:S02]  /*0be0*/  IMAD.WIDE.U32 R10, R151, 0xa00, R10 ;  /* 0x00000a00970a7825 */ /* 0x000fc400078e000a */
[----:B------:R-:W4:Y:S04]  /*0bf0*/  LDG.E.64.CONSTANT R186, desc[UR6][R52.64+0xa00] ;  /* 0x000a000634ba7981 */ /* 0x000f28000c1e9b00 */
[----:B------:R-:W4:Y:S01]  /*0c00*/  LDG.E.64.CONSTANT R188, desc[UR6][R52.64+0x1400] ;  /* 0x0014000634bc7981 */ /* 0x000f22000c1e9b00 */
[----:B--2---:R-:W-:Y:S02]  /*0c10*/  DADD R126, R6, R6 ;  /* 0x00000000067e7229 */ /* 0x004fe40000000006 */
[----:B-----5:R-:W-:Y:S02]  /*0c20*/  DADD R2, R78, R78 ;  /* 0x000000004e027229 */ /* 0x020fe4000000004e */
[----:B---3--:R-:W-:Y:S01]  /*0c30*/  DMUL R20, R20, R46 ;  /* 0x0000002e14147228 */ /* 0x008fe20000000000 */
[----:B------:R-:W-:-:S03]  /*0c40*/  IMAD.WIDE R148, R5, 0xc8000, R24 ;  /* 0x000c800005947825 */ /* 0x000fc600078e0218 */
[----:B------:R-:W-:Y:S01]  /*0c50*/  DADD R78, R78, -R126 ;  /* 0x000000004e4e7229 */ /* 0x000fe2000000087e */
[----:B------:R-:W2:Y:S01]  /*0c60*/  LDG.E.64.CONSTANT R190, desc[UR6][R60.64+0xa00] ;  /* 0x000a00063cbe7981 */ /* 0x000ea2000c1e9b00 */
[----:B------:R-:W-:Y:S02]  /*0c70*/  DADD R14, R14, -R2 ;  /* 0x000000000e0e7229 */ /* 0x000fe40000000802 */
[----:B------:R-:W-:Y:S01]  /*0c80*/  DMUL R2, R8, R44 ;  /* 0x0000002c08027228 */ /* 0x000fe20000000000 */
[----:B------:R-:W3:Y:S03]  /*0c90*/  LDG.E.64.CONSTANT R200, desc[UR6][R148.64+-0xc8000] ;  /* 0xf380000694c87981 */ /* 0x000ee6000c1e9b00 */
[--C-:B------:R-:W-:Y:S01]  /*0ca0*/  DADD R84, R78, R82.reuse ;  /* 0x000000004e547229 */ /* 0x100fe20000000052 */
[----:B------:R-:W-:Y:S01]  /*0cb0*/  IMAD.WIDE R170, R5, 0xc8000, R26 ;  /* 0x000c800005aa7825 */ /* 0x000fe200078e021a */
[----:B------:R-:W-:-:S02]  /*0cc0*/  DADD R82, R82, R82 ;  /* 0x0000000052527229 */ /* 0x000fc40000000052 */
[----:B----4-:R-:W-:Y:S01]  /*0cd0*/  DMUL R212, R212, R124 ;  /* 0x0000007cd4d47228 */ /* 0x010fe20000000000 */
[----:B------:R0:W-:Y:S01]  /*0ce0*/  STL.64 [R1+0x8], R124 ;  /* 0x0000087c01007387 */ /* 0x0001e20000100a00 */
[----:B------:R-:W-:Y:S02]  /*0cf0*/  DADD R14, R14, R6 ;  /* 0x000000000e0e7229 */ /* 0x000fe40000000006 */
[----:B------:R-:W-:Y:S01]  /*0d00*/  DMUL R84, R2, R84 ;  /* 0x0000005402547228 */ /* 0x000fe20000000000 */
[C---:B------:R-:W-:Y:S01]  /*0d10*/  IMAD.WIDE.U32 R78, R80.reuse, 0x8, R114 ;  /* 0x00000008504e7825 */ /* 0x040fe200078e0072 */
[----:B------:R-:W-:Y:S01]  /*0d20*/  DADD R82, R6, -R82 ;  /* 0x0000000006527229 */ /* 0x000fe20000000852 */
[----:B------:R-:W4:Y:S02]  /*0d30*/  LDG.E.64.CONSTANT R148, desc[UR6][R148.64+-0x190000] ;  /* 0xe700000694947981 */ /* 0x000f24000c1e9b00 */
[----:B------:R-:W-:Y:S02]  /*0d40*/  IMAD.WIDE.U32 R80, R80, 0x8, R116 ;  /* 0x0000000850507825 */ /* 0x000fe400078e0074 */
[----:B------:R-:W5:Y:S01]  /*0d50*/  LDG.E.64.CONSTANT R220, desc[UR6][R78.64] ;  /* 0x000000064edc7981 */ /* 0x000f62000c1e9b00 */
[----:B------:R-:W-:-:S02]  /*0d60*/  DFMA R14, R20, R14, -R84 ;  /* 0x0000000e140e722b */ /* 0x000fc40000000854 */
[----:B------:R-:W-:Y:S01]  /*0d70*/  DADD R82, R82, R86 ;  /* 0x0000000052527229 */ /* 0x000fe20000000056 */
[----:B------:R-:W2:Y:S01]  /*0d80*/  LDG.E.64.CONSTANT R216, desc[UR6][R80.64] ;  /* 0x0000000650d87981 */ /* 0x000ea2000c1e9b00 */
[----:B------:R-:W-:-:S03]  /*0d90*/  IMAD.WIDE R206, R5, 0xc8000, R22 ;  /* 0x000c800005ce7825 */ /* 0x000fc600078e0216 */
[----:B------:R-:W4:Y:S03]  /*0da0*/  LDG.E.64.CONSTANT R194, desc[UR6][R170.64+-0xc8000] ;  /* 0xf3800006aac27981 */ /* 0x000f26000c1e9b00 */
[----:B------:R-:W-:Y:S01]  /*0db0*/  DFMA R114, R212, R82, R14 ;  /* 0x00000052d472722b */ /* 0x000fe2000000000e */
[C---:B------:R-:W-:Y:S01]  /*0dc0*/  IMAD.WIDE.U32 R132, R4.reuse, 0x8, R132 ;  /* 0x0000000804847825 */ /* 0x040fe200078e0084 */
[----:B------:R-:W-:Y:S01]  /*0dd0*/  DADD R14, R122, R122 ;  /* 0x000000007a0e7229 */ /* 0x000fe2000000007a */
[----:B------:R-:W4:Y:S02]  /*0de0*/  LDG.E.64.CONSTANT R206, desc[UR6][R206.64+-0xc8000] ;  /* 0xf3800006cece7981 */ /* 0x000f24000c1e9b00 */
[C---:B------:R-:W-:Y:S01]  /*0df0*/  IMAD.WIDE.U32 R82, R151.reuse, 0xa00, R90 ;  /* 0x00000a0097527825 */ /* 0x040fe200078e005a */
[----:B------:R-:W-:Y:S01]  /*0e00*/  DADD R84, R98, R98 ;  /* 0x0000000062547229 */ /* 0x000fe20000000062 */
[----:B------:R-:W4:Y:S02]  /*0e10*/  LDG.E.64.CONSTANT R132, desc[UR6][R132.64] ;  /* 0x0000000684847981 */ /* 0x000f24000c1e9b00 */
[----:B------:R-:W-:Y:S01]  /*0e20*/  IMAD.WIDE.U32 R82, R4, 0x8, R82 ;  /* 0x0000000804527825 */ /* 0x000fe200078e0052 */
[----:B0-----:R-:W-:Y:S01]  /*0e30*/  DADD R124, R118, -R14 ;  /* 0x00000000767c7229 */ /* 0x001fe2000000080e */
[----:B------:R-:W4:Y:S02]  /*0e40*/  LDG.E.64.CONSTANT R140, desc[UR6][R170.64+-0x190000] ;  /* 0xe7000006aa8c7981 */ /* 0x000f24000c1e9b00 */
[----:B------:R-:W-:-:S02]  /*0e50*/  IMAD.WIDE.U32 R86, R151, 0xa00, R94 ;  /* 0x00000a0097567825 */ /* 0x000fc400078e005e */
[----:B------:R-:W3:Y:S02]  /*0e60*/  LDG.E.64.CONSTANT R210, desc[UR6][R82.64] ;  /* 0x0000000652d27981 */ /* 0x000ee4000c1e9b00 */
[----:B------:R-:W-:Y:S01]  /*0e70*/  IMAD.WIDE.U32 R118, R0, 0x8, R128 ;  /* 0x0000000800767825 */ /* 0x000fe200078e0080 */
[----:B------:R-:W-:Y:S01]  /*0e80*/  DADD R116, R88, -R84 ;  /* 0x0000000058747229 */ /* 0x000fe20000000854 */
[----:B------:R-:W4:Y:S02]  /*0e90*/  LDG.E.64.CONSTANT R224, desc[UR6][R60.64+0x1400] ;  /* 0x001400063ce07981 */ /* 0x000f24000c1e9b00 */
[----:B------:R-:W-:Y:S02]  /*0ea0*/  IMAD.WIDE.U32 R84, R4, 0x8, R86 ;  /* 0x0000000804547825 */ /* 0x000fe400078e0056 */
[----:B------:R-:W4:Y:S01]  /*0eb0*/  LDG.E.64.CONSTANT R86, desc[UR6][R118.64] ;  /* 0x0000000676567981 */ /* 0x000f22000c1e9b00 */
[----:B------:R-:W-:Y:S01]  /*0ec0*/  DADD R130, R92, R92 ;  /* 0x000000005c827229 */ /* 0x000fe2000000005c */
[----:B------:R-:W-:-:S02]  /*0ed0*/  IMAD.WIDE.U32 R90, R150, 0xa00, R90 ;  /* 0x00000a00965a7825 */ /* 0x000fc400078e005a */
[----:B------:R0:W4:Y:S02]  /*0ee0*/  LDG.E.64.CONSTANT R88, desc[UR6][R118.64+0x8] ;  /* 0x0000080676587981 */ /* 0x000124000c1e9b00 */
[----:B------:R-:W-:-:S03]  /*0ef0*/  IMAD.WIDE.U32 R90, R4, 0x8, R90 ;  /* 0x00000008045a7825 */ /* 0x000fc600078e005a */
[----:B------:R-:W-:Y:S01]  /*0f00*/  DADD R130, R110, -R130 ;  /* 0x000000006e827229 */ /* 0x000fe20000000882 */
[----:B------:R-:W4:Y:S01]  /*0f10*/  LDG.E.64.CONSTANT R14, desc[UR6][R84.64] ;  /* 0x00000006540e7981 */ /* 0x000f22000c1e9b00 */
[----:B------:R-:W-:-:S03]  /*0f20*/  DADD R110, R124, R184 ;  /* 0x000000007c6e7229 */ /* 0x000fc600000000b8 */
[----:B------:R-:W4:Y:S01]  /*0f30*/  LDG.E.64.CONSTANT R124, desc[UR6][R90.64] ;  /* 0x000000065a7c7981 */ /* 0x000f22000c1e9b00 */
[----:B------:R-:W-:Y:S01]  /*0f40*/  DADD R162, R184, R184 ;  /* 0x00000000b8a27229 */ /* 0x000fe200000000b8 */
[----:B0-----:R-:W0:Y:S01]  /*0f50*/  LDC.64 R118, c[0x0][0x408] ;  /* 0x00010200ff767b82 */ /* 0x001e220000000a00 */
[----:B------:R-:W-:Y:S01]  /*0f60*/  DADD R174, R222, R222 ;  /* 0x00000000deae7229 */ /* 0x000fe200000000de */
[----:B------:R-:W4:Y:S01]  /*0f70*/  LDG.E.64.CONSTANT R170, desc[UR6][R68.64+0xa00] ;  /* 0x000a000644aa7981 */ /* 0x000f22000c1e9b00 */
[----:B------:R-:W-:-:S03]  /*0f80*/  DADD R142, R196, R196 ;  /* 0x00000000c48e7229 */ /* 0x000fc600000000c4 */
[----:B------:R-:W4:Y:S01]  /*0f90*/  LDG.E.64.CONSTANT R234, desc[UR6][R68.64+0x1400] ;  /* 0x0014000644ea7981 */ /* 0x000f22000c1e9b00 */
[----:B------:R-:W-:Y:S02]  /*0fa0*/  DADD R122, R122, -R162 ;  /* 0x000000007a7a7229 */ /* 0x000fe400000008a2 */
[----:B------:R-:W-:-:S06]  /*0fb0*/  DADD R128, R112, R112 ;  /* 0x0000000070807229 */ /* 0x000fcc0000000070 */
[----:B------:R-:W-:Y:S02]  /*0fc0*/  DADD R122, R122, R112 ;  /* 0x000000007a7a7229 */ /* 0x000fe40000000070 */
[----:B------:R-:W-:Y:S01]  /*0fd0*/  DADD R112, R92, -R174 ;  /* 0x000000005c707229 */ /* 0x000fe200000008ae */
[----:B------:R-:W-:Y:S01]  /*0fe0*/  IMAD.WIDE.U32 R92, R4, 0x8, R10 ;  /* 0x00000008045c7825 */ /* 0x000fe200078e000a */
[----:B------:R-:W-:Y:S02]  /*0ff0*/  DADD R128, R184, -R128 ;  /* 0x00000000b8807229 */ /* 0x000fe40000000880 */
[----:B------:R-:W-:Y:S02]  /*1000*/  DADD R10, R100, R100 ;  /* 0x00000000640a7229 */ /* 0x000fe40000000064 */
[----:B------:R-:W-:Y:S01]  /*1010*/  DMUL R122, R2, R122 ;  /* 0x0000007a027a7228 */ /* 0x000fe20000000000 */
[----:B------:R-:W4:Y:S01]  /*1020*/  LDG.E.64.CONSTANT R176, desc[UR6][R92.64] ;  /* 0x000000065cb07981 */ /* 0x000f22000c1e9b00 */
[----:B------:R-:W-:-:S02]  /*1030*/  DADD R112, R112, R104 ;  /* 0x0000000070707229 */ /* 0x000fc40000000068 */
[----:B------:R-:W-:Y:S02]  /*1040*/  DADD R104, R104, R104 ;  /* 0x0000000068687229 */ /* 0x000fe40000000068 */
[----:B------:R-:W-:Y:S02]  /*1050*/  DADD R106, R128, R106 ;  /* 0x00000000806a7229 */ /* 0x000fe4000000006a */
[----:B------:R-:W-:Y:S02]  /*1060*/  DFMA R110, R20, R110, -R122 ;  /* 0x0000006e146e722b */ /* 0x000fe4000000087a */
[----:B------:R-:W-:Y:S01]  /*1070*/  DADD R10, R108, -R10 ;  /* 0x000000006c0a7229 */ /* 0x000fe2000000080a */
[----:B------:R-:W1:Y:S01]  /*1080*/  LDC.64 R122, c[0x0][0x3d8] ;  /* 0x0000f600ff7a7b82 */ /* 0x000e620000000a00 */
[----:B------:R-:W-:Y:S02]  /*1090*/  DADD R130, R130, R222 ;  /* 0x0000000082827229 */ /* 0x000fe400000000de */
[----:B------:R-:W-:-:S02]  /*10a0*/  DMUL R112, R2, R112 ;  /* 0x0000007002707228 */ /* 0x000fc40000000000 */
[----:B------:R-:W-:Y:S02]  /*10b0*/  DADD R104, R222, -R104 ;  /* 0x00000000de687229 */ /* 0x000fe40000000868 */
[----:B------:R-:W-:Y:S02]  /*10c0*/  DFMA R106, R212, R106, R110 ;  /* 0x0000006ad46a722b */ /* 0x000fe4000000006e */
[----:B------:R-:W-:Y:S02]  /*10d0*/  DADD R10, R10, R166 ;  /* 0x000000000a0a7229 */ /* 0x000fe400000000a6 */
[----:B------:R-:W-:Y:S02]  /*10e0*/  DFMA R112, R20, R130, -R112 ;  /* 0x000000821470722b */ /* 0x000fe40000000870 */
[----:B------:R-:W-:Y:S02]  /*10f0*/  DADD R102, R104, R102 ;  /* 0x0000000068667229 */ /* 0x000fe40000000066 */
[----:B------:R-:W-:-:S02]  /*1100*/  DADD R158, R166, R166 ;  /* 0x00000000a69e7229 */ /* 0x000fc400000000a6 */
[----:B------:R-:W-:Y:S01]  /*1110*/  DFMA R106, -R20, R10, R106 ;  /* 0x0000000a146a722b */ /* 0x000fe2000000016a */
[----:B------:R-:W-:Y:S01]  /*1120*/  IMAD.WIDE.U32 R10, R151, 0xa00, R120 ;  /* 0x00000a00970a7825 */ /* 0x000fe200078e0078 */
[----:B------:R-:W-:Y:S02]  /*1130*/  DADD R108, R16, R16 ;  /* 0x00000000106c7229 */ /* 0x000fe40000000010 */
[----:B------:R-:W-:Y:S01]  /*1140*/  DFMA R104, R212, R102, R112 ;  /* 0x00000066d468722b */ /* 0x000fe20000000070 */
[----:B------:R-:W-:Y:S01]  /*1150*/  IMAD.WIDE.U32 R102, R150, 0xa00, R94 ;  /* 0x00000a0096667825 */ /* 0x000fe200078e005e */
[----:B------:R-:W-:Y:S01]  /*1160*/  DADD R116, R116, R196 ;  /* 0x0000000074747229 */ /* 0x000fe200000000c4 */
[----:B------:R-:W0:Y:S01]  /*1170*/  LDC.64 R112, c[0x0][0x3f8] ;  /* 0x0000fe00ff707b82 */ /* 0x000e220000000a00 */
[----:B------:R-:W-:Y:S01]  /*1180*/  DADD R100, R100, -R158 ;  /* 0x0000000064647229 */ /* 0x000fe2000000089e */
[----:B------:R-:W-:Y:S01]  /*1190*/  IMAD.WIDE.U32 R94, R4, 0x8, R10 ;  /* 0x00000008045e7825 */ /* 0x000fe200078e000a */
[----:B------:R-:W-:-:S02]  /*11a0*/  DADD R98, R98, -R142 ;  /* 0x0000000062627229 */ /* 0x000fc4000000088e */
[----:B------:R-:W-:Y:S02]  /*11b0*/  DADD R168, R226, R226 ;  /* 0x00000000e2a87229 */ /* 0x000fe400000000e2 */
[----:B------:R-:W-:Y:S01]  /*11c0*/  DADD R108, R96, -R108 ;  /* 0x00000000606c7229 */ /* 0x000fe2000000086c */
[----:B------:R-:W4:Y:S01]  /*11d0*/  LDG.E.64.CONSTANT R128, desc[UR6][R94.64] ;  /* 0x000000065e807981 */ /* 0x000f22000c1e9b00 */
[----:B------:R-:W-:Y:S01]  /*11e0*/  IMAD.WIDE.U32 R10, R151, 0xa00, R12 ;  /* 0x00000a00970a7825 */ /* 0x000fe200078e000c */
[----:B------:R-:W-:Y:S02]  /*11f0*/  DFMA R114, -R20, R116, R114 ;  /* 0x000000741472722b */ /* 0x000fe40000000172 */
[----:B------:R-:W-:Y:S01]  /*1200*/  DADD R154, R100, R236 ;  /* 0x00000000649a7229 */ /* 0x000fe200000000ec */
[C---:B------:R-:W-:Y:S01]  /*1210*/  IMAD.WIDE.U32 R96, R4.reuse, 0x8, R102 ;  /* 0x0000000804607825 */ /* 0x040fe200078e0066 */
[----:B------:R-:W-:Y:S02]  /*1220*/  DADD R138, R98, R136 ;  /* 0x00000000628a7229 */ /* 0x000fe40000000088 */
[----:B------:R-:W-:Y:S01]  /*1230*/  DADD R110, R16, -R168 ;  /* 0x00000000106e7229 */ /* 0x000fe200000008a8 */
[----:B------:R-:W-:Y:S01]  /*1240*/  IMAD.WIDE.U32 R100, R5, 0xc8000, R24 ;  /* 0x000c800005647825 */ /* 0x000fe200078e0018 */
[----:B------:R-:W-:Y:S01]  /*1250*/  DADD R108, R108, R226 ;  /* 0x000000006c6c7229 */ /* 0x000fe200000000e2 */
[----:B------:R-:W4:Y:S02]  /*1260*/  LDG.E.64.CONSTANT R192, desc[UR6][R96.64] ;  /* 0x0000000660c07981 */ /* 0x000f24000c1e9b00 */
[----:B------:R-:W-:-:S02]  /*1270*/  IMAD.WIDE.U32 R98, R4, 0x8, R10 ;  /* 0x0000000804627825 */ /* 0x000fc400078e000a */
[----:B------:R-:W4:Y:S01]  /*1280*/  LDG.E.64.CONSTANT R10, desc[UR6][R100.64+0xc8000] ;  /* 0x0c800006640a7981 */ /* 0x000f22000c1e9b00 */
[----:B------:R-:W-:Y:S02]  /*1290*/  DFMA R138, R2, R138, R114 ;  /* 0x0000008a028a722b */ /* 0x000fe40000000072 */
[----:B------:R-:W-:Y:S01]  /*12a0*/  DADD R116, R110, R232 ;  /* 0x000000006e747229 */ /* 0x000fe200000000e8 */
[----:B------:R-:W4:Y:S01]  /*12b0*/  LDG.E.64.CONSTANT R160, desc[UR6][R98.64] ;  /* 0x0000000662a07981 */ /* 0x000f22000c1e9b00 */
[----:B------:R-:W-:Y:S01]  /*12c0*/  DFMA R16, -R20, R108, R104 ;  /* 0x0000006c1410722b */ /* 0x000fe20000000168 */
[----:B------:R-:W1:Y:S01]  /*12d0*/  LDC.64 R114, c[0x0][0x400] ;  /* 0x00010000ff727b82 */ /* 0x000e620000000a00 */
[----:B------:R-:W-:Y:S01]  /*12e0*/  IMAD.WIDE.U32 R110, R150, 0xa00, R12 ;  /* 0x00000a00966e7825 */ /* 0x000fe200078e000c */
[----:B------:R-:W4:Y:S01]  /*12f0*/  LDG.E.64.CONSTANT R104, desc[UR6][R100.64+0x190000] ;  /* 0x1900000664687981 */ /* 0x000f22000c1e9b00 */
[----:B------:R-:W-:Y:S02]  /*1300*/  DFMA R154, R2, R154, R106 ;  /* 0x0000009a029a722b */ /* 0x000fe4000000006a */
[----:B------:R-:W-:-:S02]  /*1310*/  IMAD.WIDE.U32 R102, R5, 0xc8000, R22 ;  /* 0x000c800005667825 */ /* 0x000fc400078e0016 */
[----:B------:R-:W-:Y:S02]  /*1320*/  DFMA R2, R2, R116, R16 ;  /* 0x000000740202722b */ /* 0x000fe40000000010 */
[C---:B0-----:R-:W-:Y:S01]  /*1330*/  IMAD.WIDE.U32 R106, R5.reuse, 0x8, R112 ;  /* 0x00000008056a7825 */ /* 0x041fe200078e0070 */
[----:B------:R-:W0:Y:S01]  /*1340*/  LDC.64 R116, c[0x0][0x410] ;  /* 0x00010400ff747b82 */ /* 0x000e220000000a00 */
[----:B------:R-:W4:Y:S02]  /*1350*/  LDG.E.64.CONSTANT R20, desc[UR6][R102.64+0xc8000] ;  /* 0x0c80000666147981 */ /* 0x000f24000c1e9b00 */
[----:B------:R-:W-:Y:S02]  /*1360*/  IMAD.WIDE.U32 R108, R5, 0xc8000, R26 ;  /* 0x000c8000056c7825 */ /* 0x000fe400078e001a */
[----:B------:R-:W4:Y:S02]  /*1370*/  LDG.E.64.CONSTANT R12, desc[UR6][R106.64+0x8] ;  /* 0x000008066a0c7981 */ /* 0x000f24000c1e9b00 */
[----:B------:R-:W-:-:S02]  /*1380*/  IMAD.WIDE.U32 R110, R4, 0x8, R110 ;  /* 0x00000008046e7825 */ /* 0x000fc400078e006e */
[----:B------:R-:W4:Y:S04]  /*1390*/  LDG.E.64.CONSTANT R180, desc[UR6][R108.64+0xc8000] ;  /* 0x0c8000066cb47981 */ /* 0x000f28000c1e9b00 */
[----:B------:R-:W4:Y:S01]  /*13a0*/  LDG.E.64.CONSTANT R144, desc[UR6][R110.64] ;  /* 0x000000066e907981 */ /* 0x000f22000c1e9b00 */
[----:B------:R-:W-:-:S03]  /*13b0*/  IMAD.WIDE R152, R5, 0x8, R112 ;  /* 0x0000000805987825 */ /* 0x000fc600078e0270 */
[----:B------:R-:W4:Y:S01]  /*13c0*/  LDG.E.64.CONSTANT R16, desc[UR6][R106.64] ;  /* 0x000000066a107981 */ /* 0x000f22000c1e9b00 */
[----:B-1----:R-:W-:Y:S02]  /*13d0*/  IMAD.WIDE.U32 R130, R0, 0x8, R122 ;  /* 0x0000000800827825 */ /* 0x002fe400078e007a */
[----:B------:R-:W1:Y:S01]  /*13e0*/  LDC.64 R122, c[0x0][0x3e0] ;  /* 0x0000f800ff7a7b82 */ /* 0x000e620000000a00 */
[----:B------:R-:W4:Y:S01]  /*13f0*/  LDG.E.64.CONSTANT R112, desc[UR6][R108.64+0x190000] ;  /* 0x190000066c707981 */ /* 0x000f22000c1e9b00 */
[----:B------:R-:W-:-:S03]  /*1400*/  IMAD.WIDE.U32 R114, R4, 0x8, R114 ;  /* 0x0000000804727825 */ /* 0x000fc600078e0072 */
[----:B------:R-:W4:Y:S01]  /*1410*/  LDG.E.64.CONSTANT R152, desc[UR6][R152.64+-0x8] ;  /* 0xfffff80698987981 */ /* 0x000f22000c1e9b00 */
[----:B------:R-:W-:-:S03]  /*1420*/  IMAD.WIDE.U32 R118, R0, 0x8, R118 ;  /* 0x0000000800767825 */ /* 0x000fc600078e0076 */
[----:B------:R-:W4:Y:S01]  /*1430*/  LDG.E.64.CONSTANT R130, desc[UR6][R130.64] ;  /* 0x0000000682827981 */ /* 0x000f22000c1e9b00 */
[----:B0-----:R-:W-:-:S03]  /*1440*/  IMAD.WIDE.U32 R116, R5, 0x8, R116 ;  /* 0x0000000805747825 */ /* 0x001fc600078e0074 */
[----:B------:R-:W4:Y:S04]  /*1450*/  LDG.E.64.CONSTANT R114, desc[UR6][R114.64] ;  /* 0x0000000672727981 */ /* 0x000f28000c1e9b00 */
[----:B------:R-:W4:Y:S04]  /*1460*/  LDG.E.64.CONSTANT R118, desc[UR6][R118.64] ;  /* 0x0000000676767981 */ /* 0x000f28000c1e9b00 */
[----:B------:R-:W4:Y:S01]  /*1470*/  LDG.E.64.CONSTANT R178, desc[UR6][R116.64] ;  /* 0x0000000674b27981 */ /* 0x000f22000c1e9b00 */
[----:B------:R-:W-:Y:S01]  /*1480*/  DADD R136, R136, R136 ;  /* 0x0000000088887229 */ /* 0x000fe20000000088 */
[----:B-1----:R-:W-:-:S07]  /*1490*/  IMAD.WIDE.U32 R122, R5, 0x8, R122 ;  /* 0x00000008057a7825 */ /* 0x002fce00078e007a */
[----:B------:R-:W-:-:S08]  /*14a0*/  DADD R136, R196, -R136 ;  /* 0x00000000c4887229 */ /* 0x000fd00000000888 */
[----:B------:R-:W-:Y:S02]  /*14b0*/  DADD R218, R136, R218 ;  /* 0x0000000088da7229 */ /* 0x000fe400000000da */
[----:B------:R-:W4:Y:S01]  /*14c0*/  LDG.E.64.CONSTANT R136, desc[UR6][R122.64] ;  /* 0x000000067a887981 */ /* 0x000f22000c1e9b00 */
[----:B------:R-:W-:-:S04]  /*14d0*/  IMAD.WIDE.U32 R120, R150, 0xa00, R120 ;  /* 0x00000a0096787825 */ /* 0x000fc800078e0078 */
[----:B------:R-:W-:-:S05]  /*14e0*/  IMAD.WIDE.U32 R120, R4, 0x8, R120 ;  /* 0x0000000804787825 */ /* 0x000fca00078e0078 */
[----:B------:R-:W4:Y:S01]  /*14f0*/  LDG.E.64.CONSTANT R214, desc[UR6][R120.64] ;  /* 0x0000000678d67981 */ /* 0x000f22000c1e9b00 */
[----:B------:R-:W-:Y:S02]  /*1500*/  DADD R236, R236, R236 ;  /* 0x00000000ecec7229 */ /* 0x000fe400000000ec */
[----:B------:R-:W-:-:S06]  /*1510*/  DADD R232, R232, R232 ;  /* 0x00000000e8e87229 */ /* 0x000fcc00000000e8 */
[----:B------:R-:W-:Y:S02]  /*1520*/  DADD R236, R166, -R236 ;  /* 0x00000000a6ec7229 */ /* 0x000fe400000008ec */
[----:B------:R-:W-:Y:S02]  /*1530*/  DADD R232, R226, -R232 ;  /* 0x00000000e2e87229 */ /* 0x000fe400000008e8 */
[----:B------:R-:W-:-:S04]  /*1540*/  DFMA R138, -R212, R218, R138 ;  /* 0x000000dad48a722b */ /* 0x000fc8000000018a */
[----:B-----5:R-:W-:Y:S02]  /*1550*/  DADD R220, R236, R220 ;  /* 0x00000000ecdc7229 */ /* 0x020fe400000000dc */
[----:B--2---:R-:W-:-:S06]  /*1560*/  DADD R216, R232, R216 ;  /* 0x00000000e8d87229 */ /* 0x004fcc00000000d8 */
[C---:B------:R-:W-:Y:S02]  /*1570*/  DFMA R154, -R212.reuse, R220, R154 ;  /* 0x000000dcd49a722b */ /* 0x040fe4000000019a */
[----:B------:R-:W-:Y:S02]  /*1580*/  DFMA R2, -R212, R216, R2 ;  /* 0x000000d8d402722b */ /* 0x000fe40000000102 */
[--C-:B------:R-:W-:Y:S02]  /*1590*/  DADD R212, R146, R146.reuse ;  /* 0x0000000092d47229 */ /* 0x100fe40000000092 */
[----:B------:R-:W-:-:S06]  /*15a0*/  DADD R146, -R126, R146 ;  /* 0x000000007e927229 */ /* 0x000fcc0000000192 */
[----:B------:R-:W-:Y:S02]  /*15b0*/  DADD R198, R198, -R212 ;  /* 0x00000000c6c67229 */ /* 0x000fe400000008d4 */
[--C-:B---3--:R-:W-:Y:S02]  /*15c0*/  DADD R146, R146, R210.reuse ;  /* 0x0000000092927229 */ /* 0x108fe400000000d2 */
[----:B------:R-:W-:Y:S02]  /*15d0*/  DADD R210, R210, R210 ;  /* 0x00000000d2d27229 */ /* 0x000fe400000000d2 */
[----:B------:R-:W-:Y:S02]  /*15e0*/  DADD R212, R204, R204 ;  /* 0x00000000ccd47229 */ /* 0x000fe400000000cc */
[----:B----4-:R-:W-:-:S04]  /*15f0*/  DMUL R216, R8, R86 ;  /* 0x0000005608d87228 */ /* 0x010fc80000000000 */
[----:B------:R-:W-:Y:S02]  /*1600*/  DADD R210, R6, -R210 ;  /* 0x0000000006d27229 */ /* 0x000fe400000008d2 */
[----:B------:R-:W-:Y:S02]  /*1610*/  DADD R208, R208, -R212 ;  /* 0x00000000d0d07229 */ /* 0x000fe400000008d4 */
[----:B------:R-:W-:Y:S02]  /*1620*/  DMUL R172, R172, R88 ;  /* 0x00000058acac7228 */ /* 0x000fe40000000000 */
[----:B------:R-:W-:Y:S02]  /*1630*/  DMUL R146, R216, R146 ;  /* 0x00000092d8927228 */ /* 0x000fe40000000000 */
[----:B------:R-:W-:Y:S02]  /*1640*/  DADD R212, R6, R198 ;  /* 0x0000000006d47229 */ /* 0x000fe400000000c6 */
[----:B------:R-:W-:Y:S01]  /*1650*/  DADD R210, R210, R124 ;  /* 0x00000000d2d27229 */ /* 0x000fe2000000007c */
[----:B------:R-:W-:-:S05]  /*1660*/  IMAD.WIDE.U32 R124, R5, 0xc8000, R230 ;  /* 0x000c8000057c7825 */ /* 0x000fca00078e00e6 */
[----:B------:R-:W-:Y:S01]  /*1670*/  DFMA R212, R172, R212, -R146 ;  /* 0x000000d4acd4722b */ /* 0x000fe20000000892 */
[----:B------:R-:W2:Y:S01]  /*1680*/  LDG.E.64 R146, desc[UR6][R124.64] ;  /* 0x000000067c927981 */ /* 0x000ea2000c1e1b00 */
[----:B------:R-:W-:-:S08]  /*1690*/  DADD R204, -R162, R204 ;  /* 0x00000000a2cc7229 */ /* 0x000fd000000001cc */
[----:B------:R-:W-:Y:S02]  /*16a0*/  DADD R204, R204, R14 ;  /* 0x00000000cccc7229 */ /* 0x000fe4000000000e */
[----:B------:R-:W-:-:S06]  /*16b0*/  DADD R198, R184, R208 ;  /* 0x00000000b8c67229 */ /* 0x000fcc00000000d0 */
[----:B------:R-:W-:-:S08]  /*16c0*/  DMUL R204, R216, R204 ;  /* 0x000000ccd8cc7228 */ /* 0x000fd00000000000 */
[----:B------:R-:W-:Y:S02]  /*16d0*/  DFMA R198, R172, R198, -R204 ;  /* 0x000000c6acc6722b */ /* 0x000fe400000008cc */
[--C-:B------:R-:W-:Y:S02]  /*16e0*/  DADD R204, R164, R164.reuse ;  /* 0x00000000a4cc7229 */ /* 0x100fe400000000a4 */
[----:B------:R-:W-:Y:S02]  /*16f0*/  DADD R164, -R174, R164 ;  /* 0x00000000aea47229 */ /* 0x000fe400000001a4 */
[----:B------:R-:W-:-:S04]  /*1700*/  DADD R14, R14, R14 ;  /* 0x000000000e0e7229 */ /* 0x000fc8000000000e */
[----:B------:R-:W-:Y:S02]  /*1710*/  DADD R182, R182, -R204 ;  /* 0x00000000b6b67229 */ /* 0x000fe400000008cc */
[----:B------:R-:W-:Y:S02]  /*1720*/  DADD R204, R186, R186 ;  /* 0x00000000bacc7229 */ /* 0x000fe400000000ba */
[----:B------:R-:W-:-:S06]  /*1730*/  DADD R14, R184, -R14 ;  /* 0x00000000b80e7229 */ /* 0x000fcc000000080e */
[----:B------:R-:W-:Y:S02]  /*1740*/  DADD R188, R188, -R204 ;  /* 0x00000000bcbc7229 */ /* 0x000fe400000008cc */
[----:B------:R-:W-:Y:S02]  /*1750*/  DADD R186, -R142, R186 ;  /* 0x000000008eba7229 */ /* 0x000fe400000001ba */
[----:B------:R-:W-:Y:S02]  /*1760*/  DMUL R176, R176, R238 ;  /* 0x000000eeb0b07228 */ /* 0x000fe40000000000 */
[----:B------:R-:W-:Y:S02]  /*1770*/  DADD R182, R222, R182 ;  /* 0x00000000deb67229 */ /* 0x000fe400000000b6 */
[----:B------:R-:W-:-:S04]  /*1780*/  DADD R204, R164, R128 ;  /* 0x00000000a4cc7229 */ /* 0x000fc80000000080 */
[----:B------:R-:W-:-:S04]  /*1790*/  DFMA R212, R176, R210, R212 ;  /* 0x000000d2b0d4722b */ /* 0x000fc800000000d4 */
[----:B------:R-:W-:Y:S02]  /*17a0*/  DMUL R204, R216, R204 ;  /* 0x000000ccd8cc7228 */ /* 0x000fe40000000000 */
[----:B------:R-:W-:Y:S02]  /*17b0*/  DADD R192, R14, R192 ;  /* 0x000000000ec07229 */ /* 0x000fe400000000c0 */
[----:B------:R-:W-:Y:S02]  /*17c0*/  DADD R14, R10, R10 ;  /* 0x000000000a0e7229 */ /* 0x000fe4000000000a */
[----:B------:R-:W-:Y:S02]  /*17d0*/  DADD R188, R196, R188 ;  /* 0x00000000c4bc7229 */ /* 0x000fe400000000bc */
[--C-:B------:R-:W-:Y:S02]  /*17e0*/  DADD R186, R186, R160.reuse ;  /* 0x00000000baba7229 */ /* 0x100fe400000000a0 */
[----:B------:R-:W-:-:S02]  /*17f0*/  DADD R160, R160, R160 ;  /* 0x00000000a0a07229 */ /* 0x000fc400000000a0 */
[----:B------:R-:W-:Y:S02]  /*1800*/  DFMA R208, R172, R182, -R204 ;  /* 0x000000b6acd0722b */ /* 0x000fe400000008cc */
[----:B------:R-:W-:Y:S02]  /*1810*/  DFMA R192, R176, R192, R198 ;  /* 0x000000c0b0c0722b */ /* 0x000fe400000000c6 */
[----:B------:R-:W-:Y:S02]  /*1820*/  DADD R182, R200, R200 ;  /* 0x00000000c8b67229 */ /* 0x000fe400000000c8 */
[----:B------:R-:W-:Y:S02]  /*1830*/  DADD R198, R104, -R14 ;  /* 0x0000000068c67229 */ /* 0x000fe4000000080e */
[----:B------:R-:W-:Y:S02]  /*1840*/  DFMA R164, -R172, R188, R212 ;  /* 0x000000bcaca4722b */ /* 0x000fe400000001d4 */
[----:B------:R-:W-:-:S02]  /*1850*/  DADD R160, R196, -R160 ;  /* 0x00000000c4a07229 */ /* 0x000fc400000008a0 */
[----:B------:R-:W-:Y:S02]  /*1860*/  DADD R182, R6, -R182 ;  /* 0x0000000006b67229 */ /* 0x000fe400000008b6 */
[----:B------:R-:W-:Y:S02]  /*1870*/  DADD R126, -R126, R10 ;  /* 0x000000007e7e7229 */ /* 0x000fe4000000010a */
[----:B------:R-:W-:Y:S02]  /*1880*/  DADD R198, R6, R198 ;  /* 0x0000000006c67229 */ /* 0x000fe400000000c6 */
[----:B------:R-:W-:Y:S02]  /*1890*/  DMUL R248, R20, R12 ;  /* 0x0000000c14f87228 */ /* 0x000fe40000000000 */
[----:B------:R-:W-:Y:S02]  /*18a0*/  DADD R6, R180, R180 ;  /* 0x00000000b4067229 */ /* 0x000fe400000000b4 */
[----:B------:R-:W-:-:S02]  /*18b0*/  DFMA R164, R216, R186, R164 ;  /* 0x000000bad8a4722b */ /* 0x000fc400000000a4 */
[----:B------:R-:W-:Y:S02]  /*18c0*/  DADD R144, R160, R144 ;  /* 0x00000000a0907229 */ /* 0x000fe40000000090 */
[----:B------:R-:W-:Y:S02]  /*18d0*/  DADD R160, R182, R148 ;  /* 0x00000000b6a07229 */ /* 0x000fe40000000094 */
[----:B------:R-:W-:Y:S02]  /*18e0*/  DADD R200, R126, R200 ;  /* 0x000000007ec87229 */ /* 0x000fe400000000c8 */
[----:B------:R-:W-:Y:S02]  /*18f0*/  DADD R148, R194, R194 ;  /* 0x00000000c2947229 */ /* 0x000fe400000000c2 */
[----:B------:R-:W-:Y:S02]  /*1900*/  DMUL R8, R8, R16 ;  /* 0x0000001008087228 */ /* 0x000fe40000000000 */
[----:B------:R-:W-:-:S02]  /*1910*/  DMUL R126, R248, R198 ;  /* 0x000000c6f87e7228 */ /* 0x000fc40000000000 */
[----:B------:R-:W-:Y:S02]  /*1920*/  DADD R182, R112, -R6 ;  /* 0x0000000070b67229 */ /* 0x000fe40000000806 */
[----:B------:R-:W-:Y:S01]  /*1930*/  DFMA R144, -R176, R144, R164 ;  /* 0x00000090b090722b */ /* 0x000fe200000001a4 */
[----:B------:R-:W-:Y:S01]  /*1940*/  IMAD.WIDE.U32 R164, R151, 0xa00, R134 ;  /* 0x00000a0097a47825 */ /* 0x000fe200078e0086 */
[----:B------:R-:W-:Y:S02]  /*1950*/  DMUL R206, R206, R152 ;  /* 0x00000098cece7228 */ /* 0x000fe40000000000 */
[----:B------:R-:W-:Y:S02]  /*1960*/  DADD R148, R196, -R148 ;  /* 0x00000000c4947229 */ /* 0x000fe40000000894 */
[----:B------:R-:W-:Y:S02]  /*1970*/  DFMA R152, -R8, R200, R126 ;  /* 0x000000c80898722b */ /* 0x000fe4000000017e */
[----:B------:R-:W-:-:S02]  /*1980*/  DADD R186, R128, R128 ;  /* 0x0000000080ba7229 */ /* 0x000fc40000000080 */
[----:B------:R-:W-:Y:S01]  /*1990*/  DADD R196, R196, R182 ;  /* 0x00000000c4c47229 */ /* 0x000fe200000000b6 */
[----:B------:R-:W-:Y:S01]  /*19a0*/  IMAD.WIDE.U32 R128, R4, 0x8, R164 ;  /* 0x0000000804807825 */ /* 0x000fe200078e00a4 */
[----:B------:R-:W-:Y:S02]  /*19b0*/  DMUL R130, R130, R114 ;  /* 0x0000007282827228 */ /* 0x000fe40000000000 */
[----:B------:R-:W-:Y:S02]  /*19c0*/  DFMA R160, R206, R160, R152 ;  /* 0x000000a0cea0722b */ /* 0x000fe40000000098 */
[----:B------:R-:W3:Y:S01]  /*19d0*/  LDG.E.64.CONSTANT R210, desc[UR6][R128.64] ;  /* 0x0000000680d27981 */ /* 0x000ee2000c1e9b00 */
[----:B------:R-:W-:Y:S02]  /*19e0*/  DADD R142, -R142, R180 ;  /* 0x000000008e8e7229 */ /* 0x000fe400000001b4 */
[----:B------:R-:W-:Y:S02]  /*19f0*/  DMUL R232, R248, R196 ;  /* 0x000000c4f8e87228 */ /* 0x000fe40000000000 */
[----:B------:R-:W-:-:S02]  /*1a00*/  DMUL R132, R132, R118 ;  /* 0x0000007684847228 */ /* 0x000fc40000000000 */
[----:B------:R-:W-:Y:S01]  /*1a10*/  DMUL R212, R178, R130 ;  /* 0x00000082b2d47228 */ /* 0x000fe20000000000 */
[----:B------:R-:W-:Y:S01]  /*1a20*/  IMAD.WIDE.U32 R134, R150, 0xa00, R134 ;  /* 0x00000a0096867825 */ /* 0x000fe200078e0086 */
[----:B------:R-:W-:Y:S02]  /*1a30*/  DADD R194, R142, R194 ;  /* 0x000000008ec27229 */ /* 0x000fe400000000c2 */
[----:B------:R-:W-:Y:S02]  /*1a40*/  DADD R160, R160, -R232 ;  /* 0x00000000a0a07229 */ /* 0x000fe400000008e8 */
[----:B------:R-:W-:Y:S01]  /*1a50*/  DMUL R178, R132, R178 ;  /* 0x000000b284b27228 */ /* 0x000fe20000000000 */
[----:B------:R-:W-:Y:S01]  /*1a60*/  IMAD.WIDE.U32 R134, R4, 0x8, R134 ;  /* 0x0000000804867825 */ /* 0x000fe200078e0086 */
[----:B------:R-:W-:Y:S02]  /*1a70*/  DMUL R144, R212, R144 ;  /* 0x00000090d4907228 */ /* 0x000fe40000000000 */
[----:B------:R-:W-:-:S02]  /*1a80*/  DADD R148, R148, R140 ;  /* 0x0000000094947229 */ /* 0x000fc4000000008c */
[----:B------:R-:W4:Y:S01]  /*1a90*/  LDG.E.64.CONSTANT R220, desc[UR6][R134.64] ;  /* 0x0000000686dc7981 */ /* 0x000f22000c1e9b00 */
[----:B------:R-:W-:-:S03]  /*1aa0*/  DFMA R140, R8, R194, R160 ;  /* 0x000000c2088c722b */ /* 0x000fc600000000a0 */
[----:B------:R-:W-:Y:S02]  /*1ab0*/  DFMA R160, R178, R138, R144 ;  /* 0x0000008ab2a0722b */ /* 0x000fe40000000090 */
[----:B------:R-:W-:Y:S01]  /*1ac0*/  DADD R138, R190, R190 ;  /* 0x00000000be8a7229 */ /* 0x000fe200000000be */
[----:B------:R-:W-:Y:S01]  /*1ad0*/  IMAD.WIDE.U32 R142, R151, 0xa00, R156 ;  /* 0x00000a00978e7825 */ /* 0x000fe200078e009c */
[----:B------:R-:W-:-:S03]  /*1ae0*/  DMUL R204, R114, R136 ;  /* 0x0000008872cc7228 */ /* 0x000fc60000000000 */
[----:B------:R-:W-:-:S03]  /*1af0*/  IMAD.WIDE.U32 R136, R4, 0x8, R142 ;  /* 0x0000000804887825 */ /* 0x000fc600078e008e */
[----:B------:R-:W-:Y:S01]  /*1b00*/  DADD R224, R224, -R138 ;  /* 0x00000000e0e07229 */ /* 0x000fe2000000088a */
[C-C-:B------:R-:W-:Y:S01]  /*1b10*/  IMAD.WIDE.U32 R138, R5.reuse, 0xc8000, R28.reuse ;  /* 0x000c8000058a7825 */ /* 0x140fe200078e001c */
[----:B------:R-:W-:Y:S01]  /*1b20*/  DFMA R140, -R206, R148, R140 ;  /* 0x00000094ce8c722b */ /* 0x000fe2000000018c */
[----:B------:R-:W5:Y:S01]  /*1b30*/  LDG.E.64.CONSTANT R218, desc[UR6][R136.64] ;  /* 0x0000000688da7981 */ /* 0x000f62000c1e9b00 */
[----:B------:R-:W-:Y:S01]  /*1b40*/  DMUL R204, R118, R204 ;  /* 0x000000cc76cc7228 */ /* 0x000fe20000000000 */
[----:B------:R-:W-:Y:S01]  /*1b50*/  IMAD.WIDE R148, R5, 0xc8000, R28 ;  /* 0x000c800005947825 */ /* 0x000fe200078e021c */
[----:B------:R-:W-:Y:S01]  /*1b60*/  DADD R142, R170, R170 ;  /* 0x00000000aa8e7229 */ /* 0x000fe200000000aa */
[----:B------:R-:W5:Y:S01]  /*1b70*/  LDG.E.64.CONSTANT R188, desc[UR6][R138.64+0xc8000] ;  /* 0x0c8000068abc7981 */ /* 0x000f62000c1e9b00 */
[----:B------:R-:W-:-:S03]  /*1b80*/  DADD R152, R222, -R186 ;  /* 0x00000000de987229 */ /* 0x000fc600000008ba */
[----:B------:R-:W5:Y:S01]  /*1b90*/  LDG.E.64.CONSTANT R186, desc[UR6][R148.64+-0xc8000] ;  /* 0xf380000694ba7981 */ /* 0x000f62000c1e9b00 */
[----:B------:R-:W-:Y:S02]  /*1ba0*/  DFMA R160, R204, R140, R160 ;  /* 0x0000008ccca0722b */ /* 0x000fe400000000a0 */
[----:B------:R-:W-:Y:S01]  /*1bb0*/  DADD R234, R234, -R142 ;  /* 0x00000000eaea7229 */ /* 0x000fe2000000088e */
[----:B------:R-:W5:Y:S01]  /*1bc0*/  LDG.E.64.CONSTANT R140, desc[UR6][R138.64+0x190000] ;  /* 0x190000068a8c7981 */ /* 0x000f62000c1e9b00 */
[----:B------:R-:W-:Y:S01]  /*1bd0*/  IMAD.WIDE.U32 R142, R5, 0xc8000, R30 ;  /* 0x000c8000058e7825 */ /* 0x000fe200078e001e */
[----:B------:R-:W-:-:S04]  /*1be0*/  DADD R214, R152, R214 ;  /* 0x0000000098d67229 */ /* 0x000fc800000000d6 */
[----:B------:R-:W5:Y:S01]  /*1bf0*/  LDG.E.64.CONSTANT R182, desc[UR6][R142.64+0xc8000] ;  /* 0x0c8000068eb67981 */ /* 0x000f62000c1e9b00 */
[----:B------:R-:W-:-:S03]  /*1c00*/  IMAD.WIDE R152, R5, 0xc8000, R30 ;  /* 0x000c800005987825 */ /* 0x000fc600078e021e */
[----:B------:R-:W5:Y:S04]  /*1c10*/  LDG.E.64.CONSTANT R148, desc[UR6][R148.64+-0x190000] ;  /* 0xe700000694947981 */ /* 0x000f68000c1e9b00 */
[----:B------:R-:W5:Y:S04]  /*1c20*/  LDG.E.64.CONSTANT R164, desc[UR6][R152.64+-0xc8000] ;  /* 0xf380000698a47981 */ /* 0x000f68000c1e9b00 */
[----:B------:R-:W5:Y:S04]  /*1c30*/  LDG.E.64.CONSTANT R144, desc[UR6][R142.64+0x190000] ;  /* 0x190000068e907981 */ /* 0x000f68000c1e9b00 */
[----:B------:R-:W5:Y:S01]  /*1c40*/  LDG.E.64.CONSTANT R152, desc[UR6][R152.64+-0x190000] ;  /* 0xe700000698987981 */ /* 0x000f62000c1e9b00 */
[----:B--2---:R-:W-:-:S07]  /*1c50*/  DFMA R146, R160, -R202, R146 ;  /* 0x800000caa092722b */ /* 0x004fce0000000092 */
[----:B------:R0:W-:Y:S02]  /*1c60*/  STG.E.64 desc[UR6][R124.64], R146 ;  /* 0x000000927c007986 */ /* 0x0001e4000c101b06 */
[----:B0-----:R-:W-:-:S05]  /*1c70*/  IMAD.WIDE.U32 R146, R5, 0xc8000, R228 ;  /* 0x000c800005927825 */ /* 0x001fca00078e00e4 */
[----:B------:R-:W2:Y:S01]  /*1c80*/  LDG.E.64 R160, desc[UR6][R146.64] ;  /* 0x0000000692a07981 */ /* 0x000ea2000c1e1b00 */
[----:B------:R-:W-:Y:S02]  /*1c90*/  DFMA R208, R176, R214, R208 ;  /* 0x000000d6b0d0722b */ /* 0x000fe400000000d0 */
[----:B------:R-:W-:Y:S02]  /*1ca0*/  DADD R224, R166, R224 ;  /* 0x00000000a6e07229 */ /* 0x000fe400000000e0 */
[----:B------:R-:W-:Y:S02]  /*1cb0*/  DADD R234, R226, R234 ;  /* 0x00000000e2ea7229 */ /* 0x000fe400000000ea */
[----:B------:R-:W-:-:S04]  /*1cc0*/  DADD R190, -R158, R190 ;  /* 0x000000009ebe7229 */ /* 0x000fc800000001be */
[C---:B------:R-:W-:Y:S02]  /*1cd0*/  DFMA R192, -R172.reuse, R224, R192 ;  /* 0x000000e0acc0722b */ /* 0x040fe400000001c0 */
[----:B------:R-:W-:Y:S02]  /*1ce0*/  DFMA R208, -R172, R234, R208 ;  /* 0x000000eaacd0722b */ /* 0x000fe400000001d0 */
[----:B------:R-:W-:Y:S01]  /*1cf0*/  DADD R170, -R168, R170 ;  /* 0x00000000a8aa7229 */ /* 0x000fe200000001aa */
[----:B------:R-:W-:-:S04]  /*1d00*/  IMAD.WIDE.U32 R150, R150, 0xa00, R156 ;  /* 0x00000a0096967825 */ /* 0x000fc800078e009c */
[----:B------:R-:W-:-:S05]  /*1d10*/  IMAD.WIDE.U32 R150, R4, 0x8, R150 ;  /* 0x0000000804967825 */ /* 0x000fca00078e0096 */
[----:B------:R-:W2:Y:S01]  /*1d20*/  LDG.E.64.CONSTANT R224, desc[UR6][R150.64] ;  /* 0x0000000696e07981 */ /* 0x000ea2000c1e9b00 */
[----:B------:R-:W-:-:S05]  /*1d30*/  IMAD.WIDE R236, R5, 0xc8000, R32 ;  /* 0x000c800005ec7825 */ /* 0x000fca00078e0220 */
[----:B------:R-:W2:Y:S01]  /*1d40*/  LDG.E.64.CONSTANT R214, desc[UR6][R236.64+-0x190000] ;  /* 0xe7000006ecd67981 */ /* 0x000ea2000c1e9b00 */
[--C-:B---3--:R-:W-:Y:S02]  /*1d50*/  DADD R172, R210, R210.reuse ;  /* 0x00000000d2ac7229 */ /* 0x108fe400000000d2 */
[----:B------:R-:W-:-:S06]  /*1d60*/  DADD R190, R190, R210 ;  /* 0x00000000bebe7229 */ /* 0x000fcc00000000d2 */
[----:B------:R-:W-:Y:S02]  /*1d70*/  DADD R172, R166, -R172 ;  /* 0x00000000a6ac7229 */ /* 0x000fe400000008ac */
[----:B------:R-:W-:-:S06]  /*1d80*/  DFMA R190, R216, R190, R192 ;  /* 0x000000bed8be722b */ /* 0x000fcc00000000c0 */
[----:B----4-:R-:W-:Y:S01]  /*1d90*/  DADD R172, R172, R220 ;  /* 0x00000000acac7229 */ /* 0x010fe200000000dc */
[----:B------:R-:W3:Y:S07]  /*1da0*/  LDG.E.64.CONSTANT R220, desc[UR6][R236.64+-0xc8000] ;  /* 0xf3800006ecdc7981 */ /* 0x000eee000c1e9b00 */
[----:B------:R-:W-:-:S08]  /*1db0*/  DFMA R172, -R176, R172, R190 ;  /* 0x000000acb0ac722b */ /* 0x000fd000000001be */
[----:B------:R-:W-:Y:S02]  /*1dc0*/  DMUL R172, R212, R172 ;  /* 0x000000acd4ac7228 */ /* 0x000fe40000000000 */
[----:B-----5:R-:W-:Y:S02]  /*1dd0*/  DADD R170, R170, R218 ;  /* 0x00000000aaaa7229 */ /* 0x020fe400000000da */
[----:B------:R-:W-:-:S04]  /*1de0*/  DADD R192, R188, R188 ;  /* 0x00000000bcc07229 */ /* 0x000fc800000000bc */
[----:B------:R-:W-:Y:S02]  /*1df0*/  DFMA R154, R178, R154, R172 ;  /* 0x0000009ab29a722b */ /* 0x000fe400000000ac */
[----:B------:R-:W-:Y:S02]  /*1e00*/  DFMA R216, R216, R170, R208 ;  /* 0x000000aad8d8722b */ /* 0x000fe400000000d0 */
[----:B------:R-:W-:Y:S02]  /*1e10*/  DADD R172, R186, R186 ;  /* 0x00000000baac7229 */ /* 0x000fe400000000ba */
[----:B------:R-:W-:Y:S02]  /*1e20*/  DADD R170, R140, -R192 ;  /* 0x000000008caa7229 */ /* 0x000fe400000008c0 */
[----:B------:R-:W-:-:S04]  /*1e30*/  DADD R162, -R162, R188 ;  /* 0x00000000a2a27229 */ /* 0x000fc800000001bc */
[----:B------:R-:W-:Y:S02]  /*1e40*/  DADD R172, R184, -R172 ;  /* 0x00000000b8ac7229 */ /* 0x000fe400000008ac */
[----:B------:R-:W-:Y:S02]  /*1e50*/  DADD R190, R182, R182 ;  /* 0x00000000b6be7229 */ /* 0x000fe400000000b6 */
[----:B------:R-:W-:Y:S02]  /*1e60*/  DADD R184, R184, R170 ;  /* 0x00000000b8b87229 */ /* 0x000fe400000000aa */
[----:B------:R-:W-:Y:S02]  /*1e70*/  DADD R186, R162, R186 ;  /* 0x00000000a2ba7229 */ /* 0x000fe400000000ba */
[----:B------:R-:W-:Y:S02]  /*1e80*/  DADD R162, R164, R164 ;  /* 0x00000000a4a27229 */ /* 0x000fe400000000a4 */
[----:B------:R-:W-:-:S02]  /*1e90*/  DADD R172, R172, R148 ;  /* 0x00000000acac7229 */ /* 0x000fc40000000094 */
[----:B------:R-:W-:Y:S02]  /*1ea0*/  DADD R170, R144, -R190 ;  /* 0x0000000090aa7229 */ /* 0x000fe400000008be */
[----:B------:R-:W-:Y:S02]  /*1eb0*/  DMUL R148, R248, R184 ;  /* 0x000000b8f8947228 */ /* 0x000fe40000000000 */
[----:B------:R-:W-:-:S04]  /*1ec0*/  DADD R162, R166, -R162 ;  /* 0x00000000a6a27229 */ /* 0x000fc800000008a2 */
[----:B------:R-:W-:Y:S02]  /*1ed0*/  DADD R166, R166, R170 ;  /* 0x00000000a6a67229 */ /* 0x000fe400000000aa */
[----:B------:R-:W-:Y:S02]  /*1ee0*/  DFMA R170, -R8, R186, R148 ;  /* 0x000000ba08aa722b */ /* 0x000fe40000000194 */
[----:B------:R-:W-:-:S04]  /*1ef0*/  DADD R158, -R158, R182 ;  /* 0x000000009e9e7229 */ /* 0x000fc800000001b6 */
[----:B------:R-:W-:Y:S02]  /*1f00*/  DMUL R234, R248, R166 ;  /* 0x000000a6f8ea7228 */ /* 0x000fe40000000000 */
[----:B------:R-:W-:Y:S02]  /*1f10*/  DFMA R170, R206, R172, R170 ;  /* 0x000000acceaa722b */ /* 0x000fe400000000aa */
[----:B------:R-:W-:-:S06]  /*1f20*/  DADD R164, R158, R164 ;  /* 0x000000009ea47229 */ /* 0x000fcc00000000a4 */
[----:B------:R-:W-:Y:S02]  /*1f30*/  DADD R170, R170, -R234 ;  /* 0x00000000aaaa7229 */ /* 0x000fe400000008ea */
[----:B------:R-:W-:-:S06]  /*1f40*/  DADD R152, R162, R152 ;  /* 0x00000000a2987229 */ /* 0x000fcc0000000098 */
[----:B------:R-:W-:-:S08]  /*1f50*/  DFMA R170, R8, R164, R170 ;  /* 0x000000a408aa722b */ /* 0x000fd000000000aa */
[----:B------:R-:W-:Y:S01]  /*1f60*/  DFMA R210, -R206, R152, R170 ;  /* 0x00000098ced2722b */ /* 0x000fe200000001aa */
[----:B------:R-:W-:-:S05]  /*1f70*/  IMAD.WIDE.U32 R152, R5, 0xc8000, R32 ;  /* 0x000c800005987825 */ /* 0x000fca00078e0020 */
[----:B------:R-:W4:Y:S01]  /*1f80*/  LDG.E.64.CONSTANT R170, desc[UR6][R152.64+0xc8000] ;  /* 0x0c80000698aa7981 */ /* 0x000f22000c1e9b00 */
[C-C-:B------:R-:W-:Y:S01]  /*1f90*/  IMAD.WIDE.U32 R156, R5.reuse, 0xc8000, R34.reuse ;  /* 0x000c8000059c7825 */ /* 0x140fe200078e0022 */
[----:B------:R-:W-:Y:S02]  /*1fa0*/  DFMA R210, R204, R210, R154 ;  /* 0x000000d2ccd2722b */ /* 0x000fe4000000009a */
        /* <DEDUP_REMOVED lines=10> */
[----:B------:R-:W-:-:S08]  /*2050*/  DADD R218, R218, R218 ;  /* 0x00000000dada7229 */ /* 0x000fd000000000da */
[----:B------:R-:W-:-:S08]  /*2060*/  DADD R218, R226, -R218 ;  /* 0x00000000e2da7229 */ /* 0x000fd000000008da */
[----:B------:R-:W-:-:S08]  /*2070*/  DADD R218, R218, R224 ;  /* 0x00000000dada7229 */ /* 0x000fd000000000e0 */
[----:B------:R-:W-:-:S08]  /*2080*/  DFMA R216, -R176, R218, R216 ;  /* 0x000000dab0d8722b */ /* 0x000fd000000001d8 */
[----:B------:R-:W-:Y:S01]  /*2090*/  DMUL R212, R212, R216 ;  /* 0x000000d8d4d47228 */ /* 0x000fe20000000000 */
[----:B------:R-:W0:Y:S01]  /*20a0*/  MUFU.RCP64H R219, R21 ;  /* 0x0000001500db7308 */ /* 0x000e220000001800 */
[----:B------:R-:W-:Y:S01]  /*20b0*/  MOV R218, 0x1 ;  /* 0x0000000100da7802 */ /* 0x000fe20000000f00 */
[----:B---3--:R-:W-:-:S08]  /*20c0*/  DADD R176, R220, R220 ;  /* 0x00000000dcb07229 */ /* 0x008fd000000000dc */
[----:B------:R-:W-:-:S08]  /*20d0*/  DADD R176, R222, -R176 ;  /* 0x00000000deb07229 */ /* 0x000fd000000008b0 */
[----:B------:R-:W-:Y:S02]  /*20e0*/  DADD R214, R176, R214 ;  /* 0x00000000b0d67229 */ /* 0x000fe400000000d6 */
[----:B----4-:R-:W-:-:S08]  /*20f0*/  DADD R176, R170, R170 ;  /* 0x00000000aab07229 */ /* 0x010fd000000000aa */
[----:B-----5:R-:W-:Y:S02]  /*2100*/  DADD R216, R154, -R176 ;  /* 0x000000009ad87229 */ /* 0x020fe400000008b0 */
[--C-:B------:R-:W-:Y:S02]  /*2110*/  DADD R224, -R168, R172.reuse ;  /* 0x00000000a8e07229 */ /* 0x100fe400000001ac */
[----:B------:R-:W-:-:S04]  /*2120*/  DADD R168, R172, R172 ;  /* 0x00000000aca87229 */ /* 0x000fc800000000ac */
[----:B------:R-:W-:Y:S02]  /*2130*/  DADD R222, R222, R216 ;  /* 0x00000000dede7229 */ /* 0x000fe400000000d8 */
[--C-:B------:R-:W-:Y:S02]  /*2140*/  DADD R224, R224, R162.reuse ;  /* 0x00000000e0e07229 */ /* 0x100fe400000000a2 */
[----:B------:R-:W-:Y:S02]  /*2150*/  DADD R216, R162, R162 ;  /* 0x00000000a2d87229 */ /* 0x000fe400000000a2 */
[----:B------:R-:W-:Y:S02]  /*2160*/  DADD R162, R158, -R168 ;  /* 0x000000009ea27229 */ /* 0x000fe400000008a8 */
[----:B------:R-:W-:-:S04]  /*2170*/  DADD R174, -R174, R170 ;  /* 0x00000000aeae7229 */ /* 0x000fc800000001aa */
[C---:B------:R-:W-:Y:S02]  /*2180*/  DADD R216, R226.reuse, -R216 ;  /* 0x00000000e2d87229 */ /* 0x040fe400000008d8 */
[----:B------:R-:W-:Y:S02]  /*2190*/  DADD R226, R226, R162 ;  /* 0x00000000e2e27229 */ /* 0x000fe400000000a2 */
[----:B------:R-:W-:Y:S02]  /*21a0*/  DADD R174, R174, R220 ;  /* 0x00000000aeae7229 */ /* 0x000fe400000000dc */
[----:B------:R-:W-:-:S08]  /*21b0*/  DMUL R162, R248, R222 ;  /* 0x000000def8a27228 */ /* 0x000fd00000000000 */
[----:B------:R-:W-:-:S08]  /*21c0*/  DFMA R220, -R8, R174, R162 ;  /* 0x000000ae08dc722b */ /* 0x000fd000000001a2 */
[----:B------:R-:W-:Y:S02]  /*21d0*/  DFMA R214, R206, R214, R220 ;  /* 0x000000d6ced6722b */ /* 0x000fe400000000dc */
[----:B0-----:R-:W-:Y:S02]  /*21e0*/  DFMA R220, -R20, R218, 1 ;  /* 0x3ff0000014dc742b */ /* 0x001fe400000001da */
[----:B------:R-:W-:-:S06]  /*21f0*/  DMUL R248, R248, R226 ;  /* 0x000000e2f8f87228 */ /* 0x000fcc0000000000 */
[----:B------:R-:W-:Y:S02]  /*2200*/  DFMA R220, R220, R220, R220 ;  /* 0x000000dcdcdc722b */ /* 0x000fe400000000dc */
[----:B------:R-:W-:-:S06]  /*2210*/  DADD R214, R214, -R248 ;  /* 0x00000000d6d67229 */ /* 0x000fcc00000008f8 */
[----:B------:R-:W-:Y:S02]  /*2220*/  DFMA R220, R218, R220, R218 ;  /* 0x000000dcdadc722b */ /* 0x000fe400000000da */
[----:B------:R-:W-:-:S06]  /*2230*/  DFMA R214, R8, R224, R214 ;  /* 0x000000e008d6722b */ /* 0x000fcc00000000d6 */
[----:B------:R-:W-:Y:S02]  /*2240*/  DFMA R8, -R20, R220, 1 ;  /* 0x3ff000001408742b */ /* 0x000fe400000001dc */
[----:B------:R-:W-:-:S06]  /*2250*/  DADD R208, R216, R208 ;  /* 0x00000000d8d07229 */ /* 0x000fcc00000000d0 */
[----:B------:R-:W-:Y:S02]  /*2260*/  DFMA R8, R220, R8, R220 ;  /* 0x00000008dc08722b */ /* 0x000fe400000000dc */
[----:B------:R-:W-:Y:S02]  /*2270*/  DFMA R2, R178, R2, R212 ;  /* 0x00000002b202722b */ /* 0x000fe400000000d4 */
[----:B------:R-:W-:-:S04]  /*2280*/  DFMA R208, -R206, R208, R214 ;  /* 0x000000d0ced0722b */ /* 0x000fc800000001d6 */
[----:B------:R-:W-:-:S04]  /*2290*/  DMUL R178, R8, 0.625 ;  /* 0x3fe4000008b27828 */ /* 0x000fc80000000000 */
[----:B------:R-:W-:-:S04]  /*22a0*/  DFMA R2, R204, R208, R2 ;  /* 0x000000d0cc02722b */ /* 0x000fc80000000002 */
[----:B------:R-:W-:-:S04]  /*22b0*/  DFMA R204, -R20, R178, 0.625 ;  /* 0x3fe4000014cc742b */ /* 0x000fc800000001b2 */
[----:B--2---:R-:W-:-:S04]  /*22c0*/  DFMA R210, R2, -R202, R210 ;  /* 0x800000ca02d2722b */ /* 0x004fc800000000d2 */
[----:B------:R-:W-:-:S03]  /*22d0*/  DFMA R2, R8, R204, R178 ;  /* 0x000000cc0802722b */ /* 0x000fc600000000b2 */
[----:B------:R0:W-:Y:S07]  /*22e0*/  STG.E.64 desc[UR6][R160.64], R210 ;  /* 0x000000d2a0007986 */ /* 0x0001ee000c101b06 */
[----:B------:R-:W-:-:S05]  /*22f0*/  FFMA R8, RZ, R21, R3 ;  /* 0x00000015ff087223 */ /* 0x000fca0000000003 */
[----:B------:R-:W-:Y:S01]  /*2300*/  FSETP.GT.AND P2, PT, |R8|, 1.469367938527859385e-39, PT ;  /* 0x001000000800780b */ /* 0x000fe20003f44200 */
[----:B------:R-:W-:-:S12]  /*2310*/  BSSY.RECONVERGENT B1, `(.L_x_5) ;  /* 0x0000008000017945 */ /* 0x000fd80003800200 */
[----:B0-----:R-:W-:Y:S05]  /*2320*/  @P2 BRA `(.L_x_6) ;  /* 0x0000000000182947 */ /* 0x001fea0003800000 */
[----:B------:R-:W-:Y:S01]  /*2330*/  IMAD.MOV.U32 R8, RZ, RZ, R20 ;  /* 0x000000ffff087224 */ /* 0x000fe200078e0014 */
[----:B------:R-:W-:Y:S01]  /*2340*/  MOV R2, 0x2370 ;  /* 0x0000237000027802 */ /* 0x000fe20000000f00 */
[----:B------:R-:W-:-:S07]  /*2350*/  IMAD.MOV.U32 R3, RZ, RZ, R21 ;  /* 0x000000ffff037224 */ /* 0x000fce00078e0015 */
[----:B------:R-:W-:Y:S05]  /*2360*/  CALL.REL.NOINC `($__internal_0_$__cuda_sm20_div_rn_f64_full) ;  /* 0x0000005800487944 */ /* 0x000fea0003c00000 */
[----:B------:R-:W-:Y:S01]  /*2370*/  MOV R2, R3 ;  /* 0x0000000300027202 */ /* 0x000fe20000000f00 */
[----:B------:R-:W-:-:S07]  /*2380*/  IMAD.MOV.U32 R3, RZ, RZ, R202 ;  /* 0x000000ffff037224 */ /* 0x000fce00078e00ca */
.L_x_6:
[----:B------:R-:W-:Y:S05]  /*2390*/  BSYNC.RECONVERGENT B1 ;  /* 0x0000000000017941 */ /* 0x000fea0003800200 */
.L_x_5:
[----:B------:R-:W2:Y:S04]  /*23a0*/  LDG.E.64.CONSTANT R206, desc[UR6][R40.64+0xc8008] ;  /* 0x0c80080628ce7981 */ /* 0x000ea8000c1e9b00 */
[----:B------:R-:W3:Y:S04]  /*23b0*/  LDG.E.64.CONSTANT R178, desc[UR6][R40.64+0xc8010] ;  /* 0x0c80100628b27981 */ /* 0x000ee8000c1e9b00 */
[----:B------:R-:W4:Y:S04]  /*23c0*/  LDG.E.64.CONSTANT R202, desc[UR6][R42.64+0xc8000] ;  /* 0x0c8000062aca7981 */ /* 0x000f28000c1e9b00 */
[----:B------:R-:W5:Y:S04]  /*23d0*/  LDG.E.64.CONSTANT R214, desc[UR6][R38.64+0xc8008] ;  /* 0x0c80080626d67981 */ /* 0x000f68000c1e9b00 */
[----:B------:R-:W5:Y:S04]  /*23e0*/  LDL.64 R246, [R1+0x8] ;  /* 0x0000080001f67983 */ /* 0x000f680000100a00 */
[----:B------:R-:W5:Y:S04]  /*23f0*/  LDG.E.64.CONSTANT R8, desc[UR6][R48.64+0xc8000] ;  /* 0x0c80000630087981 */ /* 0x000f68000c1e9b00 */
[----:B------:R-:W5:Y:S04]  /*2400*/  LDG.E.64.CONSTANT R242, desc[UR6][R50.64+0xc8000] ;  /* 0x0c80000632f27981 */ /* 0x000f68000c1e9b00 */
[----:B------:R-:W5:Y:S04]  /*2410*/  LDG.E.64.CONSTANT R204, desc[UR6][R40.64+0xc8a00] ;  /* 0x0c8a000628cc7981 */ /* 0x000f68000c1e9b00 */
[----:B------:R-:W5:Y:S04]  /*2420*/  LDG.E.64.CONSTANT R218, desc[UR6][R52.64+0xc8008] ;  /* 0x0c80080634da7981 */ /* 0x000f68000c1e9b00 */
[----:B------:R-:W5:Y:S04]  /*2430*/  LDG.E.64.CONSTANT R236, desc[UR6][R40.64+0xc9400] ;  /* 0x0c94000628ec7981 */ /* 0x000f68000c1e9b00 */
[----:B------:R-:W5:Y:S04]  /*2440*/  LDG.E.64.CONSTANT R208, desc[UR6][R52.64+0xc8010] ;  /* 0x0c80100634d07981 */ /* 0x000f68000c1e9b00 */
[----:B------:R-:W5:Y:S04]  /*2450*/  LDG.E.64.CONSTANT R240, desc[UR6][R82.64+0xc8000] ;  /* 0x0c80000652f07981 */ /* 0x000f68000c1e9b00 */
[----:B------:R-:W5:Y:S01]  /*2460*/  LDG.E.64.CONSTANT R210, desc[UR6][R38.64+0xc8a00] ;  /* 0x0c8a000626d27981 */ /* 0x000f62000c1e9b00 */
[----:B------:R-:W-:-:S03]  /*2470*/  DADD R20, R20, R20 ;  /* 0x0000000014147229 */ /* 0x000fc60000000014 */
[----:B------:R-:W5:Y:S04]  /*2480*/  LDG.E.64.CONSTANT R244, desc[UR6][R90.64+0xc8000] ;  /* 0x0c8000065af47981 */ /* 0x000f68000c1e9b00 */
[----:B------:R-:W5:Y:S04]  /*2490*/  LDG.E.64.CONSTANT R216, desc[UR6][R52.64+0xc8a00] ;  /* 0x0c8a000634d87981 */ /* 0x000f68000c1e9b00 */
[----:B------:R-:W5:Y:S01]  /*24a0*/  LDG.E.64.CONSTANT R220, desc[UR6][R52.64+0xc9400] ;  /* 0x0c94000634dc7981 */ /* 0x000f62000c1e9b00 */
[--C-:B--2---:R-:W-:Y:S02]  /*24b0*/  DADD R212, R206, R206.reuse ;  /* 0x00000000ced47229 */ /* 0x104fe400000000ce */
[----:B------:R-:W-:-:S06]  /*24c0*/  DADD R206, -R14, R206 ;  /* 0x000000000ece7229 */ /* 0x000fcc00000001ce */
[----:B---3--:R-:W-:Y:S02]  /*24d0*/  DADD R178, R178, -R212 ;  /* 0x00000000b2b27229 */ /* 0x008fe400000008d4 */
[----:B----4-:R-:W-:Y:S02]  /*24e0*/  DADD R206, R206, R202 ;  /* 0x00000000cece7229 */ /* 0x010fe400000000ca */
[----:B------:R-:W-:Y:S02]  /*24f0*/  DMUL R212, R44, R20 ;  /* 0x000000142cd47228 */ /* 0x000fe40000000000 */
[----:B-----5:R-:W-:Y:S02]  /*2500*/  DMUL R214, R46, R214 ;  /* 0x000000d62ed67228 */ /* 0x020fe40000000000 */
[----:B------:R-:W-:-:S04]  /*2510*/  DADD R178, R10, R178 ;  /* 0x000000000ab27229 */ /* 0x000fc800000000b2 */
[----:B------:R-:W-:Y:S02]  /*2520*/  DMUL R206, R212, R206 ;  /* 0x000000ced4ce7228 */ /* 0x000fe40000000000 */
[----:B------:R-:W-:Y:S01]  /*2530*/  DMUL R8, R246, R8 ;  /* 0x00000008f6087228 */ /* 0x000fe20000000000 */
[----:B------:R-:W2:Y:S05]  /*2540*/  LDG.E.64.CONSTANT R246, desc[UR6][R250.64] ;  /* 0x00000006faf67981 */ /* 0x000eaa000c1e9b00 */
[----:B------:R-:W-:Y:S02]  /*2550*/  DFMA R238, R214, R178, -R206 ;  /* 0x000000b2d6ee722b */ /* 0x000fe400000008ce */
[----:B------:R-:W2:Y:S04]  /*2560*/  LDG.E.64.CONSTANT R206, desc[UR6][R92.64+0xc8000] ;  /* 0x0c8000065cce7981 */ /* 0x000ea8000c1e9b00 */
[----:B------:R-:W3:Y:S01]  /*2570*/  LDG.E.64.CONSTANT R178, desc[UR6][R70.64+0xc8000] ;  /* 0x0c80000646b27981 */ /* 0x000ee2000c1e9b00 */
[----:B------:R-:W-:-:S08]  /*2580*/  DADD R202, R202, R202 ;  /* 0x00000000caca7229 */ /* 0x000fd000000000ca */
[----:B------:R-:W-:-:S08]  /*2590*/  DADD R202, R10, -R202 ;  /* 0x000000000aca7229 */ /* 0x000fd000000008ca */
[----:B------:R-:W-:Y:S02]  /*25a0*/  DADD R242, R202, R242 ;  /* 0x00000000caf27229 */ /* 0x000fe400000000f2 */
[----:B------:R-:W-:Y:S02]  /*25b0*/  DMUL R202, R18, R16 ;  /* 0x0000001012ca7228 */ /* 0x000fe40000000000 */
[--C-:B------:R-:W-:Y:S02]  /*25c0*/  DADD R16, -R14, R204.reuse ;  /* 0x000000000e107229 */ /* 0x100fe400000001cc */
[----:B------:R-:W-:Y:S02]  /*25d0*/  DADD R204, R204, R204 ;  /* 0x00000000cccc7229 */ /* 0x000fe400000000cc */
[----:B------:R-:W-:-:S04]  /*25e0*/  DADD R14, R218, R218 ;  /* 0x00000000da0e7229 */ /* 0x000fc800000000da */
[----:B------:R-:W-:Y:S02]  /*25f0*/  DADD R16, R16, R240 ;  /* 0x0000000010107229 */ /* 0x000fe400000000f0 */
[----:B------:R-:W-:Y:S02]  /*2600*/  DADD R236, R236, -R204 ;  /* 0x00000000ecec7229 */ /* 0x000fe400000008cc */
[----:B------:R-:W-:Y:S02]  /*2610*/  DADD R14, R208, -R14 ;  /* 0x00000000d00e7229 */ /* 0x000fe4000000080e */
[-C--:B------:R-:W-:Y:S02]  /*2620*/  DMUL R204, R12, R20.reuse ;  /* 0x000000140ccc7228 */ /* 0x080fe40000000000 */
[----:B------:R-:W-:Y:S01]  /*2630*/  DMUL R208, R86, R20 ;  /* 0x0000001456d07228 */ /* 0x000fe20000000000 */
[----:B------:R-:W4:Y:S01]  /*2640*/  LDG.E.64.CONSTANT R12, desc[UR6][R98.64+0xc8000] ;  /* 0x0c800006620c7981 */ /* 0x000f22000c1e9b00 */
[----:B------:R-:W-:-:S02]  /*2650*/  DFMA R238, R8, R242, R238 ;  /* 0x000000f208ee722b */ /* 0x000fc400000000ee */
[----:B------:R-:W-:Y:S01]  /*2660*/  DADD R18, R180, R14 ;  /* 0x00000000b4127229 */ /* 0x000fe2000000000e */
[----:B------:R-:W5:Y:S01]  /*2670*/  LDG.E.64.CONSTANT R242, desc[UR6][R110.64+0xc8000] ;  /* 0x0c8000066ef27981 */ /* 0x000f62000c1e9b00 */
[----:B------:R-:W-:Y:S02]  /*2680*/  DMUL R210, R88, R210 ;  /* 0x000000d258d27228 */ /* 0x000fe40000000000 */
[----:B------:R-:W-:Y:S01]  /*2690*/  DADD R14, R10, R236 ;  /* 0x000000000a0e7229 */ /* 0x000fe200000000ec */
[----:B------:R-:W5:Y:S01]  /*26a0*/  LDG.E.64.CONSTANT R20, desc[UR6][R100.64+0x258000] ;  /* 0x2580000664147981 */ /* 0x000f62000c1e9b00 */
[----:B------:R-:W-:Y:S02]  /*26b0*/  DMUL R16, R208, R16 ;  /* 0x00000010d0107228 */ /* 0x000fe40000000000 */
[----:B------:R-:W-:Y:S02]  /*26c0*/  DFMA R236, -R214, R18, R238 ;  /* 0x00000012d6ec722b */ /* 0x000fe400000001ee */
[----:B------:R-:W5:Y:S04]  /*26d0*/  LDG.E.64.CONSTANT R18, desc[UR6][R108.64+0x258000] ;  /* 0x258000066c127981 */ /* 0x000f68000c1e9b00 */
[----:B------:R-:W-:-:S02]  /*26e0*/  DFMA R238, R210, R14, -R16 ;  /* 0x0000000ed2ee722b */ /* 0x000fc40000000810 */
[----:B------:R-:W-:Y:S01]  /*26f0*/  DADD R14, R240, R240 ;  /* 0x00000000f00e7229 */ /* 0x000fe200000000f0 */
[----:B------:R-:W5:Y:S04]  /*2700*/  LDG.E.64.CONSTANT R16, desc[UR6][R102.64+0x190000] ;  /* 0x1900000666107981 */ /* 0x000f68000c1e9b00 */
[----:B------:R-:W5:Y:S03]  /*2710*/  LDG.E.64.CONSTANT R240, desc[UR6][R76.64+0xc8000] ;  /* 0x0c8000064cf07981 */ /* 0x000f66000c1e9b00 */
[----:B------:R-:W-:-:S08]  /*2720*/  DADD R14, R10, -R14 ;  /* 0x000000000a0e7229 */ /* 0x000fd0000000080e */
[----:B------:R-:W-:Y:S02]  /*2730*/  DADD R244, R14, R244 ;  /* 0x000000000ef47229 */ /* 0x000fe400000000f4 */
[----:B------:R-:W-:-:S08]  /*2740*/  DADD R14, R216, R216 ;  /* 0x00000000d80e7229 */ /* 0x000fd000000000d8 */
[----:B------:R-:W-:Y:S02]  /*2750*/  DADD R220, R220, -R14 ;  /* 0x00000000dcdc7229 */ /* 0x000fe4000000080e */
[----:B------:R-:W5:Y:S01]  /*2760*/  LDG.E.64.CONSTANT R14, desc[UR6][R106.64+0x10] ;  /* 0x000010066a0e7981 */ /* 0x000f62000c1e9b00 */
[----:B------:R-:W-:-:S05]  /*2770*/  DADD R218, -R6, R218 ;  /* 0x0000000006da7229 */ /* 0x000fca00000001da */
[----:B------:R-:W-:Y:S02]  /*2780*/  DADD R220, R180, R220 ;  /* 0x00000000b4dc7229 */ /* 0x000fe400000000dc */
[----:B------:R-:W-:Y:S02]  /*2790*/  DADD R216, -R6, R216 ;  /* 0x0000000006d87229 */ /* 0x000fe400000001d8 */
[----:B--2---:R-:W-:Y:S01]  /*27a0*/  DMUL R206, R246, R206 ;  /* 0x000000cef6ce7228 */ /* 0x004fe20000000000 */
[----:B------:R-:W2:Y:S07]  /*27b0*/  LDG.E.64.CONSTANT R246, desc[UR6][R60.64+0xc9400] ;  /* 0x0c9400063cf67981 */ /* 0x000eae000c1e9b00 */
[----:B------:R-:W-:-:S02]  /*27c0*/  DFMA R238, R206, R244, R238 ;  /* 0x000000f4ceee722b */ /* 0x000fc400000000ee */
[----:B---3--:R-:W-:-:S06]  /*27d0*/  DADD R218, R218, R178 ;  /* 0x00000000dada7229 */ /* 0x008fcc00000000b2 */
[----:B------:R-:W-:Y:S02]  /*27e0*/  DFMA R6, -R210, R220, R238 ;  /* 0x000000dcd206722b */ /* 0x000fe400000001ee */
[----:B------:R-:W3:Y:S01]  /*27f0*/  LDG.E.64.CONSTANT R238, desc[UR6][R54.64+0xc8008] ;  /* 0x0c80080636ee7981 */ /* 0x000ee2000c1e9b00 */
[----:B------:R-:W-:-:S03]  /*2800*/  DFMA R244, R212, R218, R236 ;  /* 0x000000dad4f4722b */ /* 0x000fc600000000ec */
[----:B------:R-:W2:Y:S04]  /*2810*/  LDG.E.64.CONSTANT R236, desc[UR6][R54.64+0xc8010] ;  /* 0x0c80100636ec7981 */ /* 0x000ea8000c1e9b00 */
[----:B------:R-:W2:Y:S04]  /*2820*/  LDG.E.64.CONSTANT R220, desc[UR6][R58.64+0xc8000] ;  /* 0x0c8000063adc7981 */ /* 0x000ea8000c1e9b00 */
[----:B------:R-:W2:Y:S01]  /*2830*/  LDG.E.64.CONSTANT R218, desc[UR6][R116.64+0x8] ;  /* 0x0000080674da7981 */ /* 0x000ea2000c1e9b00 */
[----:B------:R-:W-:Y:S02]  /*2840*/  DADD R178, R178, R178 ;  /* 0x00000000b2b27229 */ /* 0x000fe400000000b2 */
[----:B----4-:R-:W-:-:S02]  /*2850*/  DADD R216, R216, R12 ;  /* 0x00000000d8d87229 */ /* 0x010fc4000000000c */
[----:B------:R-:W-:-:S08]  /*2860*/  DADD R12, R12, R12 ;  /* 0x000000000c0c7229 */ /* 0x000fd0000000000c */
[C---:B------:R-:W-:Y:S02]  /*2870*/  DADD R12, R180.reuse, -R12 ;  /* 0x00000000b40c7229 */ /* 0x040fe4000000080c */
[----:B------:R-:W-:-:S06]  /*2880*/  DADD R178, R180, -R178 ;  /* 0x00000000b4b27229 */ /* 0x000fcc00000008b2 */
[----:B-----5:R-:W-:Y:S02]  /*2890*/  DADD R242, R12, R242 ;  /* 0x000000000cf27229 */ /* 0x020fe400000000f2 */
[----:B------:R-:W-:Y:S02]  /*28a0*/  DADD R12, R104, R104 ;  /* 0x00000000680c7229 */ /* 0x000fe40000000068 */
[----:B------:R-:W-:Y:S02]  /*28b0*/  DADD R178, R178, R240 ;  /* 0x00000000b2b27229 */ /* 0x000fe400000000f0 */
[----:B------:R-:W-:-:S04]  /*28c0*/  DFMA R240, R208, R216, R6 ;  /* 0x000000d8d0f0722b */ /* 0x000fc80000000006 */
[----:B------:R-:W-:-:S08]  /*28d0*/  DADD R6, R20, -R12 ;  /* 0x0000000014067229 */ /* 0x000fd0000000080c */
[----:B------:R-:W-:Y:S02]  /*28e0*/  DADD R10, R10, R6 ;  /* 0x000000000a0a7229 */ /* 0x000fe40000000006 */
[----:B------:R-:W-:Y:S02]  /*28f0*/  DADD R6, R112, R112 ;  /* 0x0000000070067229 */ /* 0x000fe40000000070 */
[----:B------:R-:W-:-:S06]  /*2900*/  DFMA R244, -R8, R178, R244 ;  /* 0x000000b208f4722b */ /* 0x000fcc00000001f4 */
[----:B------:R-:W-:Y:S02]  /*2910*/  DADD R178, R18, -R6 ;  /* 0x0000000012b27229 */ /* 0x000fe40000000806 */
[----:B------:R-:W-:-:S06]  /*2920*/  DMUL R216, R16, R14 ;  /* 0x0000000e10d87228 */ /* 0x000fcc0000000000 */
[----:B------:R-:W-:Y:S02]  /*2930*/  DADD R180, R180, R178 ;  /* 0x00000000b4b47229 */ /* 0x000fe400000000b2 */
[----:B------:R-:W-:-:S08]  /*2940*/  DMUL R178, R216, R10 ;  /* 0x0000000ad8b27228 */ /* 0x000fd00000000000 */
[----:B------:R-:W-:Y:S02]  /*2950*/  DFMA R198, R198, -R204, R178 ;  /* 0x800000ccc6c6722b */ /* 0x000fe400000000b2 */
[----:B------:R-:W-:-:S06]  /*2960*/  DFMA R240, -R206, R242, R240 ;  /* 0x000000f2cef0722b */ /* 0x000fcc00000001f0 */
[----:B------:R-:W-:Y:S02]  /*2970*/  DFMA R242, R200, R202, R198 ;  /* 0x000000cac8f2722b */ /* 0x000fe400000000c6 */
[----:B------:R-:W-:-:S08]  /*2980*/  DMUL R198, R216, R180 ;  /* 0x000000b4d8c67228 */ /* 0x000fd00000000000 */
[----:B------:R-:W-:-:S08]  /*2990*/  DADD R242, R242, -R198 ;  /* 0x00000000f2f27229 */ /* 0x000fd000000008c6 */
[----:B------:R-:W-:Y:S01]  /*29a0*/  DFMA R242, R196, R204, R242 ;  /* 0x000000ccc4f2722b */ /* 0x000fe200000000f2 */
[----:B------:R-:W4:Y:S07]  /*29b0*/  LDG.E.64.CONSTANT R196, desc[UR6][R60.64+0xc8010] ;  /* 0x0c8010063cc47981 */ /* 0x000f2e000c1e9b00 */
[----:B------:R-:W-:Y:S01]  /*29c0*/  DFMA R242, R194, -R202, R242 ;  /* 0x800000cac2f2722b */ /* 0x000fe200000000f2 */
[----:B------:R-:W5:Y:S01]  /*29d0*/  LDG.E.64.CONSTANT R194, desc[UR6][R122.64+0x8] ;  /* 0x000008067ac27981 */ /* 0x000f62000c1e9b00 */
[----:B---3--:R-:W-:-:S02]  /*29e0*/  DADD R200, R238, R238 ;  /* 0x00000000eec87229 */ /* 0x008fc400000000ee */
[----:B------:R-:W-:-:S06]  /*29f0*/  DADD R238, -R192, R238 ;  /* 0x00000000c0ee7229 */ /* 0x000fcc00000001ee */
[----:B--2---:R-:W-:Y:S02]  /*2a00*/  DADD R236, R236, -R200 ;  /* 0x00000000ecec7229 */ /* 0x004fe400000008c8 */
[----:B------:R-:W-:Y:S02]  /*2a10*/  DADD R238, R238, R220 ;  /* 0x00000000eeee7229 */ /* 0x000fe400000000dc */
[-C--:B------:R-:W-:Y:S02]  /*2a20*/  DMUL R200, R130, R218.reuse ;  /* 0x000000da82c87228 */ /* 0x080fe40000000000 */
[----:B------:R-:W-:Y:S02]  /*2a30*/  DMUL R218, R132, R218 ;  /* 0x000000da84da7228 */ /* 0x000fe40000000000 */
[----:B------:R-:W-:Y:S02]  /*2a40*/  DADD R236, R188, R236 ;  /* 0x00000000bcec7229 */ /* 0x000fe400000000ec */
[----:B------:R-:W-:-:S02]  /*2a50*/  DMUL R238, R212, R238 ;  /* 0x000000eed4ee7228 */ /* 0x000fc40000000000 */
[----:B------:R-:W-:-:S06]  /*2a60*/  DMUL R240, R200, R240 ;  /* 0x000000f0c8f07228 */ /* 0x000fcc0000000000 */
[----:B------:R-:W-:Y:S02]  /*2a70*/  DFMA R238, R214, R236, -R238 ;  /* 0x000000ecd6ee722b */ /* 0x000fe400000008ee */
[----:B------:R-:W-:Y:S01]  /*2a80*/  DFMA R236, R218, R244, R240 ;  /* 0x000000f4daec722b */ /* 0x000fe200000000f0 */
[----:B------:R-:W2:Y:S04]  /*2a90*/  LDG.E.64.CONSTANT R244, desc[UR6][R64.64+0xc8000] ;  /* 0x0c80000640f47981 */ /* 0x000ea8000c1e9b00 */
[----:B------:R-:W3:Y:S01]  /*2aa0*/  LDG.E.64.CONSTANT R240, desc[UR6][R60.64+0xc8008] ;  /* 0x0c8008063cf07981 */ /* 0x000ee2000c1e9b00 */
[----:B------:R-:W-:-:S08]  /*2ab0*/  DADD R220, R220, R220 ;  /* 0x00000000dcdc7229 */ /* 0x000fd000000000dc */
[----:B------:R-:W-:Y:S02]  /*2ac0*/  DADD R220, R188, -R220 ;  /* 0x00000000bcdc7229 */ /* 0x000fe400000008dc */
[----:B-----5:R-:W-:-:S06]  /*2ad0*/  DMUL R194, R114, R194 ;  /* 0x000000c272c27228 */ /* 0x020fcc0000000000 */
[----:B--2---:R-:W-:-:S08]  /*2ae0*/  DADD R220, R220, R244 ;  /* 0x00000000dcdc7229 */ /* 0x004fd000000000f4 */
[----:B------:R-:W-:Y:S02]  /*2af0*/  DFMA R238, R8, R220, R238 ;  /* 0x000000dc08ee722b */ /* 0x000fe400000000ee */
[----:B------:R-:W-:Y:S02]  /*2b00*/  DMUL R220, R118, R194 ;  /* 0x000000c276dc7228 */ /* 0x000fe40000000000 */
[----:B---3--:R-:W-:Y:S01]  /*2b10*/  DADD R244, R240, R240 ;  /* 0x00000000f0f47229 */ /* 0x008fe200000000f0 */
[----:B------:R-:W2:Y:S05]  /*2b20*/  LDG.E.64.CONSTANT R194, desc[UR6][R72.64+0xc8000] ;  /* 0x0c80000648c27981 */ /* 0x000eaa000c1e9b00 */
[----:B------:R-:W-:Y:S01]  /*2b30*/  DFMA R236, R220, R242, R236 ;  /* 0x000000f2dcec722b */ /* 0x000fe200000000ec */
[----:B------:R-:W3:Y:S01]  /*2b40*/  LDG.E.64.CONSTANT R242, desc[UR6][R54.64+0xc8a00] ;  /* 0x0c8a000636f27981 */ /* 0x000ee2000c1e9b00 */
[----:B----4-:R-:W-:-:S03]  /*2b50*/  DADD R196, R196, -R244 ;  /* 0x00000000c4c47229 */ /* 0x010fc600000008f4 */
[----:B------:R-:W4:Y:S05]  /*2b60*/  LDG.E.64.CONSTANT R244, desc[UR6][R54.64+0xc9400] ;  /* 0x0c94000636f47981 */ /* 0x000f2a000c1e9b00 */
[----:B------:R-:W-:-:S08]  /*2b70*/  DADD R196, R182, R196 ;  /* 0x00000000b6c47229 */ /* 0x000fd000000000c4 */
[----:B------:R-:W-:Y:S02]  /*2b80*/  DFMA R238, -R214, R196, R238 ;  /* 0x000000c4d6ee722b */ /* 0x000fe400000001ee */
[----:B------:R-:W5:Y:S01]  /*2b90*/  LDG.E.64.CONSTANT R196, desc[UR6][R84.64+0xc8000] ;  /* 0x0c80000654c47981 */ /* 0x000f62000c1e9b00 */
[--C-:B---3--:R-:W-:Y:S02]  /*2ba0*/  DADD R192, -R192, R242.reuse ;  /* 0x00000000c0c07229 */ /* 0x108fe400000001f2 */
[----:B------:R-:W-:-:S08]  /*2bb0*/  DADD R242, R242, R242 ;  /* 0x00000000f2f27229 */ /* 0x000fd000000000f2 */
[----:B----4-:R-:W-:Y:S02]  /*2bc0*/  DADD R242, R244, -R242 ;  /* 0x00000000f4f27229 */ /* 0x010fe400000008f2 */
[----:B------:R-:W-:Y:S01]  /*2bd0*/  DADD R244, -R190, R240 ;  /* 0x00000000bef47229 */ /* 0x000fe200000001f0 */
[----:B------:R-:W3:Y:S07]  /*2be0*/  LDG.E.64.CONSTANT R240, desc[UR6][R96.64+0xc8000] ;  /* 0x0c80000660f07981 */ /* 0x000eee000c1e9b00 */
[----:B--2---:R-:W-:-:S08]  /*2bf0*/  DADD R244, R244, R194 ;  /* 0x00000000f4f47229 */ /* 0x004fd000000000c2 */
[----:B------:R-:W-:Y:S02]  /*2c00*/  DFMA R238, R212, R244, R238 ;  /* 0x000000f4d4ee722b */ /* 0x000fe400000000ee */
[----:B------:R-:W2:Y:S01]  /*2c10*/  LDG.E.64.CONSTANT R244, desc[UR6][R60.64+0xc8a00] ;  /* 0x0c8a00063cf47981 */ /* 0x000ea2000c1e9b00 */
[----:B-----5:R-:W-:Y:S02]  /*2c20*/  DADD R192, R192, R196 ;  /* 0x00000000c0c07229 */ /* 0x020fe400000000c4 */
[----:B------:R-:W-:-:S06]  /*2c30*/  DADD R242, R188, R242 ;  /* 0x00000000bcf27229 */ /* 0x000fcc00000000f2 */
[----:B------:R-:W-:-:S08]  /*2c40*/  DMUL R192, R208, R192 ;  /* 0x000000c0d0c07228 */ /* 0x000fd00000000000 */
[----:B------:R-:W-:Y:S02]  /*2c50*/  DFMA R242, R210, R242, -R192 ;  /* 0x000000f2d2f2722b */ /* 0x000fe400000008c0 */
[----:B------:R-:W4:Y:S01]  /*2c60*/  LDG.E.64.CONSTANT R192, desc[UR6][R78.64+0xc8000] ;  /* 0x0c8000064ec07981 */ /* 0x000f22000c1e9b00 */
[----:B------:R-:W-:-:S08]  /*2c70*/  DADD R196, R196, R196 ;  /* 0x00000000c4c47229 */ /* 0x000fd000000000c4 */
[----:B------:R-:W-:Y:S02]  /*2c80*/  DADD R196, R188, -R196 ;  /* 0x00000000bcc47229 */ /* 0x000fe400000008c4 */
[----:B------:R-:W-:-:S08]  /*2c90*/  DADD R194, R194, R194 ;  /* 0x00000000c2c27229 */ /* 0x000fd000000000c2 */
[----:B------:R-:W-:Y:S02]  /*2ca0*/  DADD R194, R182, -R194 ;  /* 0x00000000b6c27229 */ /* 0x000fe400000008c2 */
[----:B---3--:R-:W-:Y:S01]  /*2cb0*/  DADD R196, R196, R240 ;  /* 0x00000000c4c47229 */ /* 0x008fe200000000f0 */
[----:B------:R-:W3:Y:S07]  /*2cc0*/  LDG.E.64.CONSTANT R240, desc[UR6][R128.64+0xc8000] ;  /* 0x0c80000680f07981 */ /* 0x000eee000c1e9b00 */
[----:B------:R-:W-:-:S02]  /*2cd0*/  DFMA R242, R206, R196, R242 ;  /* 0x000000c4cef2722b */ /* 0x000fc400000000f2 */
[--C-:B--2---:R-:W-:Y:S02]  /*2ce0*/  DADD R196, -R190, R244.reuse ;  /* 0x00000000bec47229 */ /* 0x104fe400000001f4 */
[----:B------:R-:W-:Y:S01]  /*2cf0*/  DADD R244, R244, R244 ;  /* 0x00000000f4f47229 */ /* 0x000fe200000000f4 */
[----:B------:R-:W2:Y:S07]  /*2d00*/  LDG.E.64.CONSTANT R190, desc[UR6][R138.64+0x258000] ;  /* 0x258000068abe7981 */ /* 0x000eae000c1e9b00 */
[----:B------:R-:W-:Y:S01]  /*2d10*/  DADD R244, R246, -R244 ;  /* 0x00000000f6f47229 */ /* 0x000fe200000008f4 */
[----:B------:R-:W5:Y:S07]  /*2d20*/  LDG.E.64.CONSTANT R246, desc[UR6][R56.64+0xc8008] ;  /* 0x0c80080638f67981 */ /* 0x000f6e000c1e9b00 */
[----:B------:R-:W-:-:S08]  /*2d30*/  DADD R244, R182, R244 ;  /* 0x00000000b6f47229 */ /* 0x000fd000000000f4 */
[----:B------:R-:W-:Y:S02]  /*2d40*/  DFMA R242, -R210, R244, R242 ;  /* 0x000000f4d2f2722b */ /* 0x000fe400000001f2 */
[----:B------:R-:W5:Y:S01]  /*2d50*/  LDG.E.64.CONSTANT R244, desc[UR6][R134.64+0xc8000] ;  /* 0x0c80000686f47981 */ /* 0x000f62000c1e9b00 */
[----:B----4-:R-:W-:-:S03]  /*2d60*/  DADD R194, R194, R192 ;  /* 0x00000000c2c27229 */ /* 0x010fc600000000c0 */
[----:B------:R-:W4:Y:S05]  /*2d70*/  LDG.E.64.CONSTANT R192, desc[UR6][R142.64+0x258000] ;  /* 0x258000068ec07981 */ /* 0x000f2a000c1e9b00 */
[----:B------:R-:W-:Y:S02]  /*2d80*/  DFMA R238, -R8, R194, R238 ;  /* 0x000000c208ee722b */ /* 0x000fe400000001ee */
[----:B------:R-:W-:Y:S02]  /*2d90*/  DADD R194, R140, R140 ;  /* 0x000000008cc27229 */ /* 0x000fe4000000008c */
[----:B---3--:R-:W-:-:S08]  /*2da0*/  DADD R196, R196, R240 ;  /* 0x00000000c4c47229 */ /* 0x008fd000000000f0 */
[----:B------:R-:W-:Y:S02]  /*2db0*/  DFMA R242, R208, R196, R242 ;  /* 0x000000c4d0f2722b */ /* 0x000fe400000000f2 */
[----:B--2---:R-:W-:-:S08]  /*2dc0*/  DADD R196, R190, -R194 ;  /* 0x00000000bec47229 */ /* 0x004fd000000008c2 */
[----:B------:R-:W-:Y:S02]  /*2dd0*/  DADD R196, R188, R196 ;  /* 0x00000000bcc47229 */ /* 0x000fe400000000c4 */
[----:B------:R-:W-:Y:S01]  /*2de0*/  DADD R188, R240, R240 ;  /* 0x00000000f0bc7229 */ /* 0x000fe200000000f0 */
[----:B------:R-:W2:Y:S07]  /*2df0*/  LDG.E.64 R240, desc[UR6][R124.64+0xc8000] ;  /* 0x0c8000067cf07981 */ /* 0x000eae000c1e1b00 */
[----:B------:R-:W-:-:S08]  /*2e00*/  DADD R188, R182, -R188 ;  /* 0x00000000b6bc7229 */ /* 0x000fd000000008bc */
[----:B-----5:R-:W-:Y:S02]  /*2e10*/  DADD R244, R188, R244 ;  /* 0x00000000bcf47229 */ /* 0x020fe400000000f4 */
[----:B------:R-:W-:-:S08]  /*2e20*/  DMUL R188, R216, R196 ;  /* 0x000000c4d8bc7228 */ /* 0x000fd00000000000 */
[----:B------:R-:W-:Y:S02]  /*2e30*/  DFMA R184, R184, -R204, R188 ;  /* 0x800000ccb8b8722b */ /* 0x000fe400000000bc */
[----:B------:R-:W-:-:S06]  /*2e40*/  DFMA R242, -R206, R244, R242 ;  /* 0x000000f4cef2722b */ /* 0x000fcc00000001f2 */
[----:B------:R-:W-:Y:S02]  /*2e50*/  DFMA R244, R186, R202, R184 ;  /* 0x000000cabaf4722b */ /* 0x000fe400000000b8 */
[----:B------:R-:W-:-:S08]  /*2e60*/  DADD R184, R144, R144 ;  /* 0x0000000090b87229 */ /* 0x000fd00000000090 */
[----:B----4-:R-:W-:Y:S02]  /*2e70*/  DADD R186, R192, -R184 ;  /* 0x00000000c0ba7229 */ /* 0x010fe400000008b8 */
[----:B------:R-:W-:-:S06]  /*2e80*/  DMUL R242, R200, R242 ;  /* 0x000000f2c8f27228 */ /* 0x000fcc0000000000 */
[----:B------:R-:W-:-:S08]  /*2e90*/  DADD R186, R182, R186 ;  /* 0x00000000b6ba7229 */ /* 0x000fd000000000ba */
[----:B------:R-:W-:Y:S02]  /*2ea0*/  DMUL R182, R216, R186 ;  /* 0x000000bad8b67228 */ /* 0x000fe40000000000 */
[----:B------:R-:W-:Y:S01]  /*2eb0*/  DFMA R238, R218, R238, R242 ;  /* 0x000000eedaee722b */ /* 0x000fe200000000f2 */
[----:B------:R-:W3:Y:S05]  /*2ec0*/  LDG.E.64.CONSTANT R242, desc[UR6][R56.64+0xc8010] ;  /* 0x0c80100638f27981 */ /* 0x000eea000c1e9b00 */
[----:B------:R-:W-:-:S08]  /*2ed0*/  DADD R244, R244, -R182 ;  /* 0x00000000f4f47229 */ /* 0x000fd000000008b6 */
[----:B------:R-:W-:Y:S01]  /*2ee0*/  DFMA R244, R166, R204, R244 ;  /* 0x000000cca6f4722b */ /* 0x000fe200000000f4 */
[----:B------:R-:W4:Y:S07]  /*2ef0*/  LDG.E.64.CONSTANT R166, desc[UR6][R62.64+0xc8000] ;  /* 0x0c8000063ea67981 */ /* 0x000f2e000c1e9b00 */
[----:B------:R-:W-:Y:S02]  /*2f00*/  DFMA R164, R164, -R202, R244 ;  /* 0x800000caa4a4722b */ /* 0x000fe400000000f4 */
[----:B------:R-:W5:Y:S01]  /*2f10*/  LDG.E.64.CONSTANT R244, desc[UR6][R66.64+0xc8000] ;  /* 0x0c80000642f47981 */ /* 0x000f62000c1e9b00 */
[----:B--2---:R-:W-:-:S02]  /*2f20*/  DFMA R236, R236, -R2, R240 ;  /* 0x80000002ecec722b */ /* 0x004fc400000000f0 */
[----:B------:R-:W-:-:S05]  /*2f30*/  DADD R240, R246, R246 ;  /* 0x00000000f6f07229 */ /* 0x000fca00000000f6 */
[----:B------:R0:W-:Y:S04]  /*2f40*/  STG.E.64 desc[UR6][R124.64+0xc8000], R236 ;  /* 0x0c8000ec7c007986 */ /* 0x0001e8000c101b06 */
[----:B0-----:R-:W2:Y:S01]  /*2f50*/  LDG.E.64.CONSTANT R236, desc[UR6][R74.64+0xc8000] ;  /* 0x0c8000064aec7981 */ /* 0x001ea2000c1e9b00 */
[----:B---3--:R-:W-:Y:S02]  /*2f60*/  DADD R240, R242, -R240 ;  /* 0x00000000f2f07229 */ /* 0x008fe400000008f0 */
[----:B------:R-:W-:-:S08]  /*2f70*/  DADD R242, -R176, R246 ;  /* 0x00000000b0f27229 */ /* 0x000fd000000001f6 */
[----:B----4-:R-:W-:Y:S02]  /*2f80*/  DADD R242, R242, R166 ;  /* 0x00000000f2f27229 */ /* 0x010fe400000000a6 */
[----:B------:R-:W-:-:S06]  /*2f90*/  DADD R240, R170, R240 ;  /* 0x00000000aaf07229 */ /* 0x000fcc00000000f0 */
[----:B------:R-:W-:-:S08]  /*2fa0*/  DMUL R242, R212, R242 ;  /* 0x000000f2d4f27228 */ /* 0x000fd00000000000 */
[----:B------:R-:W-:Y:S01]  /*2fb0*/  DFMA R246, R214, R240, -R242 ;  /* 0x000000f0d6f6722b */ /* 0x000fe200000008f2 */
[----:B------:R-:W3:Y:S04]  /*2fc0*/  LDG.E.64.CONSTANT R240, desc[UR6][R68.64+0xc8008] ;  /* 0x0c80080644f07981 */ /* 0x000ee8000c1e9b00 */
[----:B------:R-:W4:Y:S01]  /*2fd0*/  LDG.E.64.CONSTANT R242, desc[UR6][R68.64+0xc8010] ;  /* 0x0c80100644f27981 */ /* 0x000f22000c1e9b00 */
[----:B------:R-:W-:-:S08]  /*2fe0*/  DADD R166, R166, R166 ;  /* 0x00000000a6a67229 */ /* 0x000fd000000000a6 */
[----:B------:R-:W-:-:S08]  /*2ff0*/  DADD R166, R170, -R166 ;  /* 0x00000000aaa67229 */ /* 0x000fd000000008a6 */
[----:B-----5:R-:W-:-:S08]  /*3000*/  DADD R166, R166, R244 ;  /* 0x00000000a6a67229 */ /* 0x020fd000000000f4 */
[----:B------:R-:W-:Y:S02]  /*3010*/  DFMA R246, R8, R166, R246 ;  /* 0x000000a608f6722b */ /* 0x000fe400000000f6 */
[----:B------:R-:W5:Y:S01]  /*3020*/  LDG.E.64 R166, desc[UR6][R146.64+0xc8000] ;  /* 0x0c80000692a67981 */ /* 0x000f62000c1e1b00 */
[----:B---3--:R-:W-:-:S08]  /*3030*/  DADD R244, R240, R240 ;  /* 0x00000000f0f47229 */ /* 0x008fd000000000f0 */
[----:B----4-:R-:W-:Y:S02]  /*3040*/  DADD R242, R242, -R244 ;  /* 0x00000000f2f27229 */ /* 0x010fe400000008f4 */
[----:B------:R-:W-:Y:S01]  /*3050*/  DADD R240, -R168, R240 ;  /* 0x00000000a8f07229 */ /* 0x000fe200000001f0 */
[----:B------:R-:W3:Y:S05]  /*3060*/  LDG.E.64.CONSTANT R244, desc[UR6][R56.64+0xc9400] ;  /* 0x0c94000638f47981 */ /* 0x000eea000c1e9b00 */
[----:B------:R-:W-:Y:S02]  /*3070*/  DADD R242, R172, R242 ;  /* 0x00000000acf27229 */ /* 0x000fe400000000f2 */
[----:B--2---:R-:W-:-:S06]  /*3080*/  DADD R240, R240, R236 ;  /* 0x00000000f0f07229 */ /* 0x004fcc00000000ec */
[----:B------:R-:W-:Y:S01]  /*3090*/  DFMA R242, -R214, R242, R246 ;  /* 0x000000f2d6f2722b */ /* 0x000fe200000001f6 */
[----:B------:R-:W2:Y:S01]  /*30a0*/  LDG.E.64.CONSTANT R214, desc[UR6][R120.64+0xc8000] ;  /* 0x0c80000678d67981 */ /* 0x000ea2000c1e9b00 */
[----:B------:R-:W-:-:S03]  /*30b0*/  DFMA R164, R220, R164, R238 ;  /* 0x000000a4dca4722b */ /* 0x000fc600000000ee */
[----:B------:R-:W4:Y:S03]  /*30c0*/  LDG.E.64.CONSTANT R238, desc[UR6][R68.64+0xc8a00] ;  /* 0x0c8a000644ee7981 */ /* 0x000f26000c1e9b00 */
[----:B------:R-:W-:Y:S01]  /*30d0*/  DFMA R212, R212, R240, R242 ;  /* 0x000000f0d4d4722b */ /* 0x000fe200000000f2 */
[----:B------:R-:W3:Y:S04]  /*30e0*/  LDG.E.64.CONSTANT R240, desc[UR6][R56.64+0xc8a00] ;  /* 0x0c8a000638f07981 */ /* 0x000ee8000c1e9b00 */
[----:B------:R-:W2:Y:S04]  /*30f0*/  LDG.E.64.CONSTANT R242, desc[UR6][R94.64+0xc8000] ;  /* 0x0c8000065ef27981 */ /* 0x000ea8000c1e9b00 */
[----:B------:R-:W4:Y:S01]  /*3100*/  LDG.E.64.CONSTANT R246, desc[UR6][R68.64+0xc9400] ;  /* 0x0c94000644f67981 */ /* 0x000f22000c1e9b00 */
[----:B-----5:R-:W-:-:S07]  /*3110*/  DFMA R166, R164, -R2, R166 ;  /* 0x80000002a4a6722b */ /* 0x020fce00000000a6 */
[----:B------:R0:W-:Y:S01]  /*3120*/  STG.E.64 desc[UR6][R146.64+0xc8000], R166 ;  /* 0x0c8000a692007986 */ /* 0x0001e2000c101b06 */
[----:B---3--:R-:W-:-:S03]  /*3130*/  DADD R164, -R176, R240 ;  /* 0x00000000b0a47229 */ /* 0x008fc600000001f0 */
[----:B------:R-:W3:Y:S05]  /*3140*/  LDG.E.64.CONSTANT R176, desc[UR6][R136.64+0xc8000] ;  /* 0x0c80000688b07981 */ /* 0x000eea000c1e9b00 */
[--C-:B--2---:R-:W-:Y:S02]  /*3150*/  DADD R164, R164, R242.reuse ;  /* 0x00000000a4a47229 */ /* 0x104fe400000000f2 */
[----:B------:R-:W-:-:S08]  /*3160*/  DADD R242, R242, R242 ;  /* 0x00000000f2f27229 */ /* 0x000fd000000000f2 */
[----:B0-----:R-:W-:Y:S02]  /*3170*/  DADD R166, R170, -R242 ;  /* 0x00000000aaa67229 */ /* 0x001fe400000008f2 */
[----:B------:R-:W-:Y:S01]  /*3180*/  DADD R240, R240, R240 ;  /* 0x00000000f0f07229 */ /* 0x000fe200000000f0 */
[----:B------:R-:W2:Y:S05]  /*3190*/  LDG.E.64.CONSTANT R242, desc[UR6][R150.64+0xc8000] ;  /* 0x0c80000696f27981 */ /* 0x000eaa000c1e9b00 */
[----:B------:R-:W-:Y:S02]  /*31a0*/  DADD R214, R166, R214 ;  /* 0x00000000a6d67229 */ /* 0x000fe400000000d6 */
[----:B------:R-:W5:Y:S01]  /*31b0*/  LDG.E.64.CONSTANT R166, desc[UR6][R152.64+0x258000] ;  /* 0x2580000698a67981 */ /* 0x000f62000c1e9b00 */
[----:B------:R-:W-:-:S03]  /*31c0*/  DADD R244, R244, -R240 ;  /* 0x00000000f4f47229 */ /* 0x000fc600000008f0 */
[----:B------:R-:W2:Y:S01]  /*31d0*/  LDG.E.64.CONSTANT R240, desc[UR6][R80.64+0xc8000] ;  /* 0x0c80000650f07981 */ /* 0x000ea2000c1e9b00 */
[----:B------:R-:W-:-:S04]  /*31e0*/  DMUL R164, R208, R164 ;  /* 0x000000a4d0a47228 */ /* 0x000fc80000000000 */
[----:B------:R-:W-:-:S08]  /*31f0*/  DADD R244, R170, R244 ;  /* 0x00000000aaf47229 */ /* 0x000fd000000000f4 */
[----:B------:R-:W-:-:S08]  /*3200*/  DFMA R164, R210, R244, -R164 ;  /* 0x000000f4d2a4722b */ /* 0x000fd000000008a4 */
[----:B------:R-:W-:Y:S02]  /*3210*/  DFMA R244, R206, R214, R164 ;  /* 0x000000d6cef4722b */ /* 0x000fe400000000a4 */
[----:B------:R-:W2:Y:S04]  /*3220*/  LDG.E.64.CONSTANT R164, desc[UR6][R156.64+0x258000] ;  /* 0x258000069ca47981 */ /* 0x000ea8000c1e9b00 */
[----:B------:R-:W2:Y:S01]  /*3230*/  LDG.E.64 R214, desc[UR6][R160.64+0xc8000] ;  /* 0x0c800006a0d67981 */ /* 0x000ea2000c1e1b00 */
[--C-:B----4-:R-:W-:Y:S02]  /*3240*/  DADD R168, -R168, R238.reuse ;  /* 0x00000000a8a87229 */ /* 0x110fe400000001ee */
[----:B------:R-:W-:-:S08]  /*3250*/  DADD R238, R238, R238 ;  /* 0x00000000eeee7229 */ /* 0x000fd000000000ee */
[----:B------:R-:W-:-:S08]  /*3260*/  DADD R238, R246, -R238 ;  /* 0x00000000f6ee7229 */ /* 0x000fd000000008ee */
[----:B------:R-:W-:-:S08]  /*3270*/  DADD R238, R172, R238 ;  /* 0x00000000acee7229 */ /* 0x000fd000000000ee */
[----:B------:R-:W-:Y:S02]  /*3280*/  DFMA R238, -R210, R238, R244 ;  /* 0x000000eed2ee722b */ /* 0x000fe400000001f4 */
[----:B------:R-:W-:-:S08]  /*3290*/  DADD R236, R236, R236 ;  /* 0x00000000ecec7229 */ /* 0x000fd000000000ec */
[----:B------:R-:W-:Y:S01]  /*32a0*/  DADD R236, R172, -R236 ;  /* 0x00000000acec7229 */ /* 0x000fe200000008ec */
[----:B------:R-:W-:Y:S01]  /*32b0*/  BSSY.RECONVERGENT B1, `(.L_x_7) ;  /* 0x000002e000017945 */ /* 0x000fe20003800200 */
[--C-:B---3--:R-:W-:Y:S02]  /*32c0*/  DADD R168, R168, R176.reuse ;  /* 0x00000000a8a87229 */ /* 0x108fe400000000b0 */
[----:B------:R-:W-:-:S06]  /*32d0*/  DADD R176, R176, R176 ;  /* 0x00000000b0b07229 */ /* 0x000fcc00000000b0 */
[----:B------:R-:W-:Y:S02]  /*32e0*/  DFMA R238, R208, R168, R238 ;  /* 0x000000a8d0ee722b */ /* 0x000fe400000000ee */
[----:B------:R-:W-:Y:S02]  /*32f0*/  DADD R168, R154, R154 ;  /* 0x000000009aa87229 */ /* 0x000fe4000000009a */
[----:B------:R-:W-:-:S06]  /*3300*/  DADD R176, R172, -R176 ;  /* 0x00000000acb07229 */ /* 0x000fcc00000008b0 */
[----:B-----5:R-:W-:Y:S02]  /*3310*/  DADD R208, R166, -R168 ;  /* 0x00000000a6d07229 */ /* 0x020fe400000008a8 */
[----:B--2---:R-:W-:-:S06]  /*3320*/  DADD R176, R176, R242 ;  /* 0x00000000b0b07229 */ /* 0x004fcc00000000f2 */
[----:B------:R-:W-:Y:S02]  /*3330*/  DADD R170, R170, R208 ;  /* 0x00000000aaaa7229 */ /* 0x000fe400000000d0 */
[----:B------:R-:W-:Y:S02]  /*3340*/  DADD R240, R236, R240 ;  /* 0x00000000ecf07229 */ /* 0x000fe400000000f0 */
[----:B------:R-:W-:-:S04]  /*3350*/  DFMA R238, -R206, R176, R238 ;  /* 0x000000b0ceee722b */ /* 0x000fc800000001ee */
[----:B------:R-:W-:Y:S02]  /*3360*/  DMUL R176, R216, R170 ;  /* 0x000000aad8b07228 */ /* 0x000fe40000000000 */
[----:B------:R-:W-:-:S06]  /*3370*/  DFMA R212, -R8, R240, R212 ;  /* 0x000000f008d4722b */ /* 0x000fcc00000001d4 */
[----:B------:R-:W-:Y:S01]  /*3380*/  DFMA R8, R222, -R204, R176 ;  /* 0x800000ccde08722b */ /* 0x000fe200000000b0 */
[----:B------:R-:W0:Y:S07]  /*3390*/  MUFU.RCP64H R207, R17 ;  /* 0x0000001100cf7308 */ /* 0x000e2e0000001800 */
[----:B------:R-:W-:Y:S02]  /*33a0*/  DFMA R8, R174, R202, R8 ;  /* 0x000000caae08722b */ /* 0x000fe40000000008 */
[----:B------:R-:W-:Y:S01]  /*33b0*/  DADD R174, R158, R158 ;  /* 0x000000009eae7229 */ /* 0x000fe2000000009e */
[----:B------:R-:W-:-:S07]  /*33c0*/  IMAD.MOV.U32 R206, RZ, RZ, 0x1 ;  /* 0x00000001ffce7424 */ /* 0x000fce00078e00ff */
[----:B------:R-:W-:-:S08]  /*33d0*/  DADD R208, R164, -R174 ;  /* 0x00000000a4d07229 */ /* 0x000fd000000008ae */
[----:B------:R-:W-:Y:S02]  /*33e0*/  DADD R172, R172, R208 ;  /* 0x00000000acac7229 */ /* 0x000fe400000000d0 */
[----:B0-----:R-:W-:-:S06]  /*33f0*/  DFMA R208, -R16, R206, 1 ;  /* 0x3ff0000010d0742b */ /* 0x001fcc00000001ce */
[----:B------:R-:W-:Y:S02]  /*3400*/  DMUL R216, R216, R172 ;  /* 0x000000acd8d87228 */ /* 0x000fe40000000000 */
[----:B------:R-:W-:-:S06]  /*3410*/  DFMA R208, R208, R208, R208 ;  /* 0x000000d0d0d0722b */ /* 0x000fcc00000000d0 */
[----:B------:R-:W-:Y:S02]  /*3420*/  DADD R8, R8, -R216 ;  /* 0x0000000008087229 */ /* 0x000fe400000008d8 */
[----:B------:R-:W-:-:S06]  /*3430*/  DFMA R208, R206, R208, R206 ;  /* 0x000000d0ced0722b */ /* 0x000fcc00000000ce */
[----:B------:R-:W-:Y:S02]  /*3440*/  DFMA R8, R226, R204, R8 ;  /* 0x000000cce208722b */ /* 0x000fe40000000008 */
[----:B------:R-:W-:Y:S02]  /*3450*/  DFMA R204, -R16, R208, 1 ;  /* 0x3ff0000010cc742b */ /* 0x000fe400000001d0 */
[----:B------:R-:W-:-:S06]  /*3460*/  DMUL R238, R200, R238 ;  /* 0x000000eec8ee7228 */ /* 0x000fcc0000000000 */
[----:B------:R-:W-:Y:S02]  /*3470*/  DFMA R204, R208, R204, R208 ;  /* 0x000000ccd0cc722b */ /* 0x000fe400000000d0 */
[----:B------:R-:W-:Y:S02]  /*3480*/  DFMA R8, R224, -R202, R8 ;  /* 0x800000cae008722b */ /* 0x000fe40000000008 */
[----:B------:R-:W-:-:S04]  /*3490*/  DFMA R212, R218, R212, R238 ;  /* 0x000000d4dad4722b */ /* 0x000fc800000000ee */
[----:B------:R-:W-:-:S04]  /*34a0*/  DMUL R202, R204, 0.625 ;  /* 0x3fe40000ccca7828 */ /* 0x000fc80000000000 */
[----:B------:R-:W-:-:S04]  /*34b0*/  DFMA R8, R220, R8, R212 ;  /* 0x00000008dc08722b */ /* 0x000fc800000000d4 */
[----:B------:R-:W-:-:S04]  /*34c0*/  DFMA R200, -R16, R202, 0.625 ;  /* 0x3fe4000010c8742b */ /* 0x000fc800000001ca */
[----:B------:R-:W-:-:S04]  /*34d0*/  DFMA R8, R8, -R2, R214 ;  /* 0x800000020808722b */ /* 0x000fc800000000d6 */
[----:B------:R-:W-:-:S03]  /*34e0*/  DFMA R202, R204, R200, R202 ;  /* 0x000000c8ccca722b */ /* 0x000fc600000000ca */
[----:B------:R0:W-:Y:S07]  /*34f0*/  STG.E.64 desc[UR6][R160.64+0xc8000], R8 ;  /* 0x0c800008a0007986 */ /* 0x0001ee000c101b06 */
[----:B------:R-:W-:-:S05]  /*3500*/  FFMA R2, RZ, R17, R203 ;  /* 0x00000011ff027223 */ /* 0x000fca00000000cb */
[----:B------:R-:W-:-:S13]  /*3510*/  FSETP.GT.AND P2, PT, |R2|, 1.469367938527859385e-39, PT ;  /* 0x001000000200780b */ /* 0x000fda0003f44200 */
[----:B0-----:R-:W-:Y:S05]  /*3520*/  @P2 BRA `(.L_x_8) ;  /* 0x0000000000182947 */ /* 0x001fea0003800000 */
[----:B------:R-:W-:Y:S01]  /*3530*/  MOV R8, R16 ;  /* 0x0000001000087202 */ /* 0x000fe20000000f00 */
[----:B------:R-:W-:Y:S01]  /*3540*/  IMAD.MOV.U32 R3, RZ, RZ, R17 ;  /* 0x000000ffff037224 */ /* 0x000fe200078e0011 */
[----:B------:R-:W-:-:S07]  /*3550*/  MOV R2, 0x3570 ;  /* 0x0000357000027802 */ /* 0x000fce0000000f00 */
[----:B------:R-:W-:Y:S05]  /*3560*/  CALL.REL.NOINC `($__internal_0_$__cuda_sm20_div_rn_f64_full) ;  /* 0x0000004400c87944 */ /* 0x000fea0003c00000 */
[----:B------:R-:W-:Y:S01]  /*3570*/  IMAD.MOV.U32 R203, RZ, RZ, R202 ;  /* 0x000000ffffcb7224 */ /* 0x000fe200078e00ca */
[----:B------:R-:W-:-:S07]  /*3580*/  MOV R202, R3 ;  /* 0x0000000300ca7202 */ /* 0x000fce0000000f00 */
.L_x_8:
[----:B------:R-:W-:Y:S05]  /*3590*/  BSYNC.RECONVERGENT B1 ;  /* 0x0000000000017941 */ /* 0x000fea0003800200 */
.L_x_7:
[----:B------:R-:W2:Y:S01]  /*35a0*/  LDG.E.64.CONSTANT R2, desc[UR6][R40.64+0x190008] ;  /* 0x1900080628027981 */ /* 0x000ea2000c1e9b00 */
[----:B------:R-:W0:Y:S03]  /*35b0*/  LDC.64 R244, c[0x0][0x3e8] ;  /* 0x0000fa00fff47b82 */ /* 0x000e260000000a00 */
[----:B------:R-:W3:Y:S04]  /*35c0*/  LDG.E.64.CONSTANT R200, desc[UR6][R40.64+0x190010] ;  /* 0x1900100628c87981 */ /* 0x000ee8000c1e9b00 */
[----:B------:R-:W4:Y:S04]  /*35d0*/  LDG.E.64.CONSTANT R206, desc[UR6][R42.64+0x190000] ;  /* 0x190000062ace7981 */ /* 0x000f28000c1e9b00 */
[----:B------:R-:W5:Y:S04]  /*35e0*/  LDG.E.64.CONSTANT R220, desc[UR6][R38.64+0x190008] ;  /* 0x1900080626dc7981 */ /* 0x000f68000c1e9b00 */
[----:B------:R-:W5:Y:S04]  /*35f0*/  LDG.E.64.CONSTANT R238, desc[UR6][R40.64+0x190a00] ;  /* 0x190a000628ee7981 */ /* 0x000f68000c1e9b00 */
[----:B------:R-:W5:Y:S04]  /*3600*/  LDG.E.64.CONSTANT R236, desc[UR6][R40.64+0x191400] ;  /* 0x1914000628ec7981 */ /* 0x000f68000c1e9b00 */
[----:B------:R-:W5:Y:S04]  /*3610*/  LDG.E.64.CONSTANT R224, desc[UR6][R82.64+0x190000] ;  /* 0x1900000652e07981 */ /* 0x000f68000c1e9b00 */
[----:B------:R-:W5:Y:S04]  /*3620*/  LDG.E.64.CONSTANT R218, desc[UR6][R38.64+0x190a00] ;  /* 0x190a000626da7981 */ /* 0x000f68000c1e9b00 */
[----:B------:R-:W5:Y:S01]  /*3630*/  LDG.E.64.CONSTANT R226, desc[UR6][R50.64+0x190000] ;  /* 0x1900000632e27981 */ /* 0x000f62000c1e9b00 */
[----:B------:R-:W-:-:S03]  /*3640*/  VIADD R242, R4, 0xffffffff ;  /* 0xffffffff04f27836 */ /* 0x000fc60000000000 */
[----:B------:R-:W5:Y:S01]  /*3650*/  LDG.E.64.CONSTANT R208, desc[UR6][R92.64+0x190000] ;  /* 0x190000065cd07981 */ /* 0x000f62000c1e9b00 */
[----:B0-----:R-:W-:-:S03]  /*3660*/  IMAD.WIDE.U32 R242, R242, 0x8, R244 ;  /* 0x00000008f2f27825 */ /* 0x001fc600078e00f4 */
[----:B------:R-:W5:Y:S04]  /*3670*/  LDG.E.64.CONSTANT R240, desc[UR6][R250.64] ;  /* 0x00000006faf07981 */ /* 0x000f68000c1e9b00 */
[----:B------:R-:W5:Y:S04]  /*3680*/  LDG.E.64.CONSTANT R222, desc[UR6][R48.64+0x190000] ;  /* 0x1900000630de7981 */ /* 0x000f68000c1e9b00 */
[----:B------:R-:W5:Y:S04]  /*3690*/  LDG.E.64.CONSTANT R242, desc[UR6][R242.64] ;  /* 0x00000006f2f27981 */ /* 0x000f68000c1e9b00 */
[----:B------:R-:W5:Y:S04]  /*36a0*/  LDG.E.64.CONSTANT R210, desc[UR6][R52.64+0x190010] ;  /* 0x1900100634d27981 */ /* 0x000f68000c1e9b00 */
[----:B------:R-:W5:Y:S04]  /*36b0*/  LDG.E.64.CONSTANT R212, desc[UR6][R52.64+0x190a00] ;  /* 0x190a000634d47981 */ /* 0x000f68000c1e9b00 */
[----:B------:R-:W5:Y:S01]  /*36c0*/  LDG.E.64.CONSTANT R214, desc[UR6][R52.64+0x191400] ;  /* 0x1914000634d67981 */ /* 0x000f62000c1e9b00 */
[----:B--2---:R-:W-:-:S02]  /*36d0*/  DADD R8, R2, R2 ;  /* 0x0000000002087229 */ /* 0x004fc40000000002 */
[----:B------:R-:W-:-:S06]  /*36e0*/  DADD R2, -R12, R2 ;  /* 0x000000000c027229 */ /* 0x000fcc0000000102 */
[----:B---3--:R-:W-:Y:S02]  /*36f0*/  DADD R200, R200, -R8 ;  /* 0x00000000c8c87229 */ /* 0x008fe40000000808 */
[----:B------:R-:W-:Y:S02]  /*3700*/  DADD R8, R16, R16 ;  /* 0x0000000010087229 */ /* 0x000fe40000000010 */
[----:B----4-:R-:W-:Y:S02]  /*3710*/  DADD R16, R2, R206 ;  /* 0x0000000002107229 */ /* 0x010fe400000000ce */
[----:B-----5:R-:W-:Y:S01]  /*3720*/  DMUL R220, R46, R220 ;  /* 0x000000dc2edc7228 */ /* 0x020fe20000000000 */
[----:B------:R-:W2:Y:S03]  /*3730*/  LDG.E.64.CONSTANT R2, desc[UR6][R90.64+0x190000] ;  /* 0x190000065a027981 */ /* 0x000ea6000c1e9b00 */
[----:B------:R-:W-:-:S02]  /*3740*/  DMUL R204, R44, R8 ;  /* 0x000000082ccc7228 */ /* 0x000fc40000000000 */
[----:B------:R-:W-:-:S06]  /*3750*/  DADD R200, R104, R200 ;  /* 0x0000000068c87229 */ /* 0x000fcc00000000c8 */
[----:B------:R-:W-:-:S08]  /*3760*/  DMUL R16, R204, R16 ;  /* 0x00000010cc107228 */ /* 0x000fd00000000000 */
[----:B------:R-:W-:Y:S01]  /*3770*/  DFMA R16, R220, R200, -R16 ;  /* 0x000000c8dc10722b */ /* 0x000fe20000000810 */
[----:B------:R-:W3:Y:S01]  /*3780*/  LDG.E.64.CONSTANT R200, desc[UR6][R52.64+0x190008] ;  /* 0x1900080634c87981 */ /* 0x000ee2000c1e9b00 */
[--C-:B------:R-:W-:Y:S02]  /*3790*/  DADD R12, -R12, R238.reuse ;  /* 0x000000000c0c7229 */ /* 0x100fe400000001ee */
[----:B------:R-:W-:-:S06]  /*37a0*/  DADD R238, R238, R238 ;  /* 0x00000000eeee7229 */ /* 0x000fcc00000000ee */
[----:B------:R-:W-:Y:S02]  /*37b0*/  DADD R12, R12, R224 ;  /* 0x000000000c0c7229 */ /* 0x000fe400000000e0 */
[----:B------:R-:W-:Y:S02]  /*37c0*/  DADD R236, R236, -R238 ;  /* 0x00000000ecec7229 */ /* 0x000fe400000008ee */
[----:B------:R-:W-:Y:S02]  /*37d0*/  DADD R238, R206, R206 ;  /* 0x00000000ceee7229 */ /* 0x000fe400000000ce */
[----:B------:R-:W-:Y:S02]  /*37e0*/  DMUL R206, R86, R8 ;  /* 0x0000000856ce7228 */ /* 0x000fe40000000000 */
[----:B------:R-:W-:Y:S02]  /*37f0*/  DMUL R218, R88, R218 ;  /* 0x000000da58da7228 */ /* 0x000fe40000000000 */
[----:B------:R-:W-:-:S02]  /*3800*/  DADD R236, R104, R236 ;  /* 0x0000000068ec7229 */ /* 0x000fc400000000ec */
[----:B------:R-:W-:Y:S02]  /*3810*/  DADD R238, R104, -R238 ;  /* 0x0000000068ee7229 */ /* 0x000fe400000008ee */
[----:B------:R-:W-:Y:S02]  /*3820*/  DMUL R12, R206, R12 ;  /* 0x0000000cce0c7228 */ /* 0x000fe40000000000 */
[----:B------:R-:W-:-:S04]  /*3830*/  DADD R224, R224, R224 ;  /* 0x00000000e0e07229 */ /* 0x000fc800000000e0 */
[----:B------:R-:W-:Y:S02]  /*3840*/  DADD R238, R238, R226 ;  /* 0x00000000eeee7229 */ /* 0x000fe400000000e2 */
[----:B------:R-:W-:Y:S01]  /*3850*/  DFMA R12, R218, R236, -R12 ;  /* 0x000000ecda0c722b */ /* 0x000fe2000000080c */
[----:B------:R-:W4:Y:S01]  /*3860*/  LDG.E.64.CONSTANT R226, desc[UR6][R98.64+0x190000] ;  /* 0x1900000662e27981 */ /* 0x000f22000c1e9b00 */
[----:B------:R-:W-:Y:S02]  /*3870*/  DADD R236, R104, -R224 ;  /* 0x0000000068ec7229 */ /* 0x000fe400000008e0 */
[----:B------:R-:W-:Y:S01]  /*3880*/  DMUL R208, R240, R208 ;  /* 0x000000d0f0d07228 */ /* 0x000fe20000000000 */
[----:B------:R-:W5:Y:S05]  /*3890*/  LDG.E.64.CONSTANT R224, desc[UR6][R70.64+0x190000] ;  /* 0x1900000646e07981 */ /* 0x000f6a000c1e9b00 */
[----:B--2---:R-:W-:-:S02]  /*38a0*/  DADD R236, R236, R2 ;  /* 0x00000000ecec7229 */ /* 0x004fc40000000002 */
[----:B------:R-:W-:-:S06]  /*38b0*/  DMUL R2, R242, R222 ;  /* 0x000000def2027228 */ /* 0x000fcc0000000000 */
[----:B------:R-:W-:Y:S01]  /*38c0*/  DFMA R236, R208, R236, R12 ;  /* 0x000000ecd0ec722b */ /* 0x000fe2000000000c */
[----:B------:R-:W2:Y:S01]  /*38d0*/  LDG.E.64.CONSTANT R12, desc[UR6][R54.64+0x190008] ;  /* 0x19000806360c7981 */ /* 0x000ea2000c1e9b00 */
[----:B------:R-:W-:-:S03]  /*38e0*/  DFMA R238, R2, R238, R16 ;  /* 0x000000ee02ee722b */ /* 0x000fc60000000010 */
[----:B------:R-:W2:Y:S01]  /*38f0*/  LDG.E.64.CONSTANT R16, desc[UR6][R54.64+0x190010] ;  /* 0x1900100636107981 */ /* 0x000ea2000c1e9b00 */
[----:B---3--:R-:W-:-:S08]  /*3900*/  DADD R222, R200, R200 ;  /* 0x00000000c8de7229 */ /* 0x008fd000000000c8 */
[----:B------:R-:W-:Y:S02]  /*3910*/  DADD R222, R210, -R222 ;  /* 0x00000000d2de7229 */ /* 0x000fe400000008de */
[----:B------:R-:W-:-:S08]  /*3920*/  DADD R210, R212, R212 ;  /* 0x00000000d4d27229 */ /* 0x000fd000000000d4 */
[----:B------:R-:W-:Y:S02]  /*3930*/  DADD R214, R214, -R210 ;  /* 0x00000000d6d67229 */ /* 0x000fe400000008d2 */
[----:B------:R-:W3:Y:S01]  /*3940*/  LDG.E.64.CONSTANT R210, desc[UR6][R58.64+0x190000] ;  /* 0x190000063ad27981 */ /* 0x000ee2000c1e9b00 */
[C---:B------:R-:W-:Y:S02]  /*3950*/  DADD R200, -R6.reuse, R200 ;  /* 0x0000000006c87229 */ /* 0x040fe400000001c8 */
[----:B------:R-:W-:-:S03]  /*3960*/  DADD R6, -R6, R212 ;  /* 0x0000000006067229 */ /* 0x000fc600000001d4 */
[C---:B------:R-:W-:Y:S02]  /*3970*/  DADD R214, R112.reuse, R214 ;  /* 0x0000000070d67229 */ /* 0x040fe400000000d6 */
[----:B------:R-:W-:-:S03]  /*3980*/  DADD R222, R112, R222 ;  /* 0x0000000070de7229 */ /* 0x000fc600000000de */
[----:B----4-:R-:W-:-:S03]  /*3990*/  DADD R6, R6, R226 ;  /* 0x0000000006067229 */ /* 0x010fc600000000e2 */
[----:B------:R-:W-:Y:S02]  /*39a0*/  DFMA R214, -R218, R214, R236 ;  /* 0x000000d6dad6722b */ /* 0x000fe400000001ec */
[----:B-----5:R-:W-:Y:S01]  /*39b0*/  DADD R200, R200, R224 ;  /* 0x00000000c8c87229 */ /* 0x020fe200000000e0 */
[----:B------:R-:W4:Y:S01]  /*39c0*/  LDG.E.64.CONSTANT R236, desc[UR6][R64.64+0x190000] ;  /* 0x1900000640ec7981 */ /* 0x000f22000c1e9b00 */
[----:B------:R-:W-:-:S03]  /*39d0*/  DFMA R212, -R220, R222, R238 ;  /* 0x000000dedcd4722b */ /* 0x000fc600000001ee */
[----:B------:R-:W5:Y:S01]  /*39e0*/  LDG.E.64.CONSTANT R238, desc[UR6][R110.64+0x190000] ;  /* 0x190000066eee7981 */ /* 0x000f62000c1e9b00 */
[----:B------:R-:W-:-:S03]  /*39f0*/  DFMA R214, R206, R6, R214 ;  /* 0x00000006ced6722b */ /* 0x000fc600000000d6 */
[----:B------:R-:W4:Y:S01]  /*3a00*/  LDG.E.64.CONSTANT R6, desc[UR6][R76.64+0x190000] ;  /* 0x190000064c067981 */ /* 0x000f22000c1e9b00 */
[----:B------:R-:W-:-:S03]  /*3a10*/  DFMA R212, R204, R200, R212 ;  /* 0x000000c8ccd4722b */ /* 0x000fc600000000d4 */
[----:B------:R-:W5:Y:S01]  /*3a20*/  LDG.E.64.CONSTANT R200, desc[UR6][R100.64+0x320000] ;  /* 0x3200000664c87981 */ /* 0x000f62000c1e9b00 */
[----:B------:R-:W-:-:S03]  /*3a30*/  DMUL R8, R14, R8 ;  /* 0x000000080e087228 */ /* 0x000fc60000000000 */
[----:B------:R-:W5:Y:S01]  /*3a40*/  LDG.E.64.CONSTANT R14, desc[UR6][R106.64+0x18] ;  /* 0x000018066a0e7981 */ /* 0x000f62000c1e9b00 */
[--C-:B--2---:R-:W-:Y:S02]  /*3a50*/  DADD R222, R12, R12.reuse ;  /* 0x000000000cde7229 */ /* 0x104fe4000000000c */
[----:B------:R-:W-:-:S06]  /*3a60*/  DADD R12, -R194, R12 ;  /* 0x00000000c20c7229 */ /* 0x000fcc000000010c */
[----:B------:R-:W-:Y:S01]  /*3a70*/  DADD R222, R16, -R222 ;  /* 0x0000000010de7229 */ /* 0x000fe200000008de */
[----:B------:R-:W2:Y:S07]  /*3a80*/  LDG.E.64.CONSTANT R16, desc[UR6][R102.64+0x258000] ;  /* 0x2580000666107981 */ /* 0x000eae000c1e9b00 */
[----:B------:R-:W-:Y:S02]  /*3a90*/  DADD R222, R140, R222 ;  /* 0x000000008cde7229 */ /* 0x000fe400000000de */
[----:B---3--:R-:W-:-:S08]  /*3aa0*/  DADD R12, R12, R210 ;  /* 0x000000000c0c7229 */ /* 0x008fd000000000d2 */
[----:B------:R-:W-:-:S08]  /*3ab0*/  DMUL R12, R204, R12 ;  /* 0x0000000ccc0c7228 */ /* 0x000fd00000000000 */
[----:B------:R-:W-:Y:S02]  /*3ac0*/  DFMA R222, R220, R222, -R12 ;  /* 0x000000dedcde722b */ /* 0x000fe4000000080c */
[----:B------:R-:W3:Y:S01]  /*3ad0*/  LDG.E.64.CONSTANT R12, desc[UR6][R108.64+0x320000] ;  /* 0x320000066c0c7981 */ /* 0x000ee2000c1e9b00 */
[----:B------:R-:W-:Y:S02]  /*3ae0*/  DADD R224, R224, R224 ;  /* 0x00000000e0e07229 */ /* 0x000fe400000000e0 */
[----:B------:R-:W-:-:S06]  /*3af0*/  DADD R226, R226, R226 ;  /* 0x00000000e2e27229 */ /* 0x000fcc00000000e2 */
[C---:B------:R-:W-:Y:S02]  /*3b00*/  DADD R224, R112.reuse, -R224 ;  /* 0x0000000070e07229 */ /* 0x040fe400000008e0 */
[----:B------:R-:W-:Y:S02]  /*3b10*/  DADD R226, R112, -R226 ;  /* 0x0000000070e27229 */ /* 0x000fe400000008e2 */
[----:B------:R-:W-:-:S04]  /*3b20*/  DADD R210, R210, R210 ;  /* 0x00000000d2d27229 */ /* 0x000fc800000000d2 */
[----:B----4-:R-:W-:Y:S02]  /*3b30*/  DADD R224, R224, R6 ;  /* 0x00000000e0e07229 */ /* 0x010fe40000000006 */
[----:B------:R-:W-:Y:S02]  /*3b40*/  DADD R6, R20, R20 ;  /* 0x0000000014067229 */ /* 0x000fe40000000014 */
[----:B-----5:R-:W-:Y:S02]  /*3b50*/  DADD R238, R226, R238 ;  /* 0x00000000e2ee7229 */ /* 0x020fe400000000ee */
[----:B------:R-:W-:-:S04]  /*3b60*/  DADD R210, R140, -R210 ;  /* 0x000000008cd27229 */ /* 0x000fc800000008d2 */
[----:B------:R-:W-:Y:S02]  /*3b70*/  DADD R226, R200, -R6 ;  /* 0x00000000c8e27229 */ /* 0x000fe40000000806 */
[----:B------:R-:W-:Y:S02]  /*3b80*/  DMUL R10, R10, R8 ;  /* 0x000000080a0a7228 */ /* 0x000fe40000000000 */
[----:B------:R-:W-:-:S04]  /*3b90*/  DADD R236, R210, R236 ;  /* 0x00000000d2ec7229 */ /* 0x000fc800000000ec */
[----:B------:R-:W-:Y:S02]  /*3ba0*/  DADD R104, R104, R226 ;  /* 0x0000000068687229 */ /* 0x000fe400000000e2 */
[C---:B------:R-:W-:Y:S01]  /*3bb0*/  DFMA R224, -R2.reuse, R224, R212 ;  /* 0x000000e002e0722b */ /* 0x040fe200000001d4 */
[----:B------:R-:W4:Y:S01]  /*3bc0*/  LDG.E.64.CONSTANT R226, desc[UR6][R60.64+0x190010] ;  /* 0x190010063ce27981 */ /* 0x000f22000c1e9b00 */
[----:B------:R-:W-:-:S03]  /*3bd0*/  DFMA R236, R2, R236, R222 ;  /* 0x000000ec02ec722b */ /* 0x000fc600000000de */
[----:B------:R-:W5:Y:S01]  /*3be0*/  LDG.E.64.CONSTANT R222, desc[UR6][R60.64+0x190008] ;  /* 0x190008063cde7981 */ /* 0x000f62000c1e9b00 */
[----:B------:R-:W-:-:S03]  /*3bf0*/  DFMA R238, -R208, R238, R214 ;  /* 0x000000eed0ee722b */ /* 0x000fc600000001d6 */
[----:B------:R-:W4:Y:S01]  /*3c00*/  LDG.E.64.CONSTANT R214, desc[UR6][R116.64+0x10] ;  /* 0x0000100674d67981 */ /* 0x000f22000c1e9b00 */
[----:B--2---:R-:W-:-:S08]  /*3c10*/  DMUL R210, R16, R14 ;  /* 0x0000000e10d27228 */ /* 0x004fd00000000000 */
[----:B------:R-:W-:-:S08]  /*3c20*/  DFMA R10, R210, R104, -R10 ;  /* 0x00000068d20a722b */ /* 0x000fd0000000080a */
[----:B------:R-:W-:Y:S02]  /*3c30*/  DADD R212, R126, R10 ;  /* 0x000000007ed47229 */ /* 0x000fe4000000000a */
[----:B------:R-:W-:-:S08]  /*3c40*/  DADD R10, R18, R18 ;  /* 0x00000000120a7229 */ /* 0x000fd00000000012 */
[----:B---3--:R-:W-:-:S08]  /*3c50*/  DADD R126, R12, -R10 ;  /* 0x000000000c7e7229 */ /* 0x008fd0000000080a */
[----:B------:R-:W-:Y:S02]  /*3c60*/  DADD R112, R112, R126 ;  /* 0x0000000070707229 */ /* 0x000fe4000000007e */
[----:B------:R-:W2:Y:S06]  /*3c70*/  LDG.E.64.CONSTANT R126, desc[UR6][R72.64+0x190000] ;  /* 0x19000006487e7981 */ /* 0x000eac000c1e9b00 */
[----:B------:R-:W-:-:S08]  /*3c80*/  DFMA R212, -R210, R112, R212 ;  /* 0x00000070d2d4722b */ /* 0x000fd000000001d4 */
[----:B------:R-:W-:Y:S02]  /*3c90*/  DFMA R180, R180, R8, R212 ;  /* 0x00000008b4b4722b */ /* 0x000fe400000000d4 */
[----:B-----5:R-:W-:-:S08]  /*3ca0*/  DADD R240, R222, R222 ;  /* 0x00000000def07229 */ /* 0x020fd000000000de */
[----:B----4-:R-:W-:Y:S02]  /*3cb0*/  DADD R226, R226, -R240 ;  /* 0x00000000e2e27229 */ /* 0x010fe400000008f0 */
[----:B------:R-:W-:Y:S01]  /*3cc0*/  DADD R222, -R184, R222 ;  /* 0x00000000b8de7229 */ /* 0x000fe200000001de */
[----:B------:R-:W3:Y:S01]  /*3cd0*/  LDG.E.64.CONSTANT R240, desc[UR6][R96.64+0x190000] ;  /* 0x1900000660f07981 */ /* 0x000ee2000c1e9b00 */
[----:B------:R-:W-:-:S04]  /*3ce0*/  DMUL R212, R130, R214 ;  /* 0x000000d682d47228 */ /* 0x000fc80000000000 */
[----:B------:R-:W-:Y:S02]  /*3cf0*/  DADD R226, R144, R226 ;  /* 0x0000000090e27229 */ /* 0x000fe400000000e2 */
[----:B------:R-:W-:Y:S02]  /*3d00*/  DMUL R214, R132, R214 ;  /* 0x000000d684d67228 */ /* 0x000fe40000000000 */
[----:B------:R-:W-:-:S04]  /*3d10*/  DMUL R238, R212, R238 ;  /* 0x000000eed4ee7228 */ /* 0x000fc80000000000 */
[----:B------:R-:W-:Y:S02]  /*3d20*/  DFMA R236, -R220, R226, R236 ;  /* 0x000000e2dcec722b */ /* 0x000fe400000001ec */
[----:B------:R-:W-:Y:S01]  /*3d30*/  DADD R180, -R232, R180 ;  /* 0x00000000e8b47229 */ /* 0x000fe200000001b4 */
[----:B------:R-:W4:Y:S01]  /*3d40*/  LDG.E.64.CONSTANT R226, desc[UR6][R84.64+0x190000] ;  /* 0x1900000654e27981 */ /* 0x000f22000c1e9b00 */
[----:B--2---:R-:W-:-:S08]  /*3d50*/  DADD R222, R222, R126 ;  /* 0x00000000dede7229 */ /* 0x004fd0000000007e */
[----:B------:R-:W-:Y:S02]  /*3d60*/  DFMA R232, R204, R222, R236 ;  /* 0x000000decce8722b */ /* 0x000fe400000000ec */
[----:B------:R-:W-:Y:S01]  /*3d70*/  DFMA R236, R214, R224, R238 ;  /* 0x000000e0d6ec722b */ /* 0x000fe200000000ee */
[----:B------:R-:W2:Y:S04]  /*3d80*/  LDG.E.64.CONSTANT R222, desc[UR6][R54.64+0x191400] ;  /* 0x1914000636de7981 */ /* 0x000ea8000c1e9b00 */
[----:B------:R-:W5:Y:S04]  /*3d90*/  LDG.E.64.CONSTANT R224, desc[UR6][R54.64+0x190a00] ;  /* 0x190a000636e07981 */ /* 0x000f68000c1e9b00 */
[----:B------:R-:W3:Y:S01]  /*3da0*/  LDG.E.64.CONSTANT R238, desc[UR6][R78.64+0x190000] ;  /* 0x190000064eee7981 */ /* 0x000ee2000c1e9b00 */
[----:B------:R-:W-:-:S08]  /*3db0*/  DADD R126, R126, R126 ;  /* 0x000000007e7e7229 */ /* 0x000fd0000000007e */
[----:B------:R-:W-:Y:S02]  /*3dc0*/  DADD R126, R144, -R126 ;  /* 0x00000000907e7229 */ /* 0x000fe4000000087e */
[--C-:B-----5:R-:W-:Y:S02]  /*3dd0*/  DADD R194, -R194, R224.reuse ;  /* 0x00000000c2c27229 */ /* 0x120fe400000001e0 */
[----:B------:R-:W-:-:S04]  /*3de0*/  DADD R224, R224, R224 ;  /* 0x00000000e0e07229 */ /* 0x000fc800000000e0 */
[----:B---3--:R-:W-:Y:S02]  /*3df0*/  DADD R238, R126, R238 ;  /* 0x000000007eee7229 */ /* 0x008fe400000000ee */
[----:B----4-:R-:W-:Y:S02]  /*3e00*/  DADD R126, R194, R226 ;  /* 0x00000000c27e7229 */ /* 0x010fe400000000e2 */
[----:B--2---:R-:W-:Y:S01]  /*3e10*/  DADD R222, R222, -R224 ;  /* 0x00000000dede7229 */ /* 0x004fe200000008e0 */
[----:B------:R-:W2:Y:S04]  /*3e20*/  LDG.E.64.CONSTANT R194, desc[UR6][R122.64+0x10] ;  /* 0x000010067ac27981 */ /* 0x000ea8000c1e9b00 */
[----:B------:R-:W3:Y:S01]  /*3e30*/  LDG.E.64.CONSTANT R224, desc[UR6][R60.64+0x191400] ;  /* 0x191400063ce07981 */ /* 0x000ee2000c1e9b00 */
[----:B------:R-:W-:-:S02]  /*3e40*/  DMUL R126, R206, R126 ;  /* 0x0000007ece7e7228 */ /* 0x000fc40000000000 */
[----:B------:R-:W-:-:S08]  /*3e50*/  DADD R222, R140, R222 ;  /* 0x000000008cde7229 */ /* 0x000fd000000000de */
[----:B------:R-:W-:Y:S02]  /*3e60*/  DFMA R126, R218, R222, -R126 ;  /* 0x000000deda7e722b */ /* 0x000fe4000000087e */
[----:B------:R-:W4:Y:S01]  /*3e70*/  LDG.E.64.CONSTANT R222, desc[UR6][R60.64+0x190a00] ;  /* 0x190a00063cde7981 */ /* 0x000f22000c1e9b00 */
[----:B------:R-:W-:-:S08]  /*3e80*/  DADD R226, R226, R226 ;  /* 0x00000000e2e27229 */ /* 0x000fd000000000e2 */
[----:B------:R-:W-:-:S08]  /*3e90*/  DADD R226, R140, -R226 ;  /* 0x000000008ce27229 */ /* 0x000fd000000008e2 */
[----:B------:R-:W-:-:S08]  /*3ea0*/  DADD R226, R226, R240 ;  /* 0x00000000e2e27229 */ /* 0x000fd000000000f0 */
[----:B------:R-:W-:Y:S02]  /*3eb0*/  DFMA R226, R208, R226, R126 ;  /* 0x000000e2d0e2722b */ /* 0x000fe4000000007e */
[----:B------:R-:W-:Y:S01]  /*3ec0*/  DFMA R232, -R2, R238, R232 ;  /* 0x000000ee02e8722b */ /* 0x000fe200000001e8 */
[----:B------:R-:W5:Y:S01]  /*3ed0*/  LDG.E.64.CONSTANT R238, desc[UR6][R56.64+0x190010] ;  /* 0x1900100638ee7981 */ /* 0x000f62000c1e9b00 */
[----:B--2---:R-:W-:-:S08]  /*3ee0*/  DMUL R194, R114, R194 ;  /* 0x000000c272c27228 */ /* 0x004fd00000000000 */
[----:B------:R-:W-:-:S08]  /*3ef0*/  DMUL R194, R118, R194 ;  /* 0x000000c276c27228 */ /* 0x000fd00000000000 */
[----:B------:R-:W-:Y:S02]  /*3f00*/  DFMA R180, R194, R180, R236 ;  /* 0x000000b4c2b4722b */ /* 0x000fe400000000ec */
[----:B----4-:R-:W-:Y:S01]  /*3f10*/  DADD R126, R222, R222 ;  /* 0x00000000de7e7229 */ /* 0x010fe200000000de */
[----:B------:R-:W2:Y:S07]  /*3f20*/  LDG.E.64.CONSTANT R236, desc[UR6][R56.64+0x190008] ;  /* 0x1900080638ec7981 */ /* 0x000eae000c1e9b00 */
[----:B---3--:R-:W-:Y:S01]  /*3f30*/  DADD R126, R224, -R126 ;  /* 0x00000000e07e7229 */ /* 0x008fe2000000087e */
[----:B------:R-:W3:Y:S01]  /*3f40*/  LDG.E.64.CONSTANT R224, desc[UR6][R62.64+0x190000] ;  /* 0x190000063ee07981 */ /* 0x000ee2000c1e9b00 */
[----:B------:R-:W-:-:S06]  /*3f50*/  DADD R184, -R184, R222 ;  /* 0x00000000b8b87229 */ /* 0x000fcc00000001de */
[----:B------:R-:W-:Y:S02]  /*3f60*/  DADD R222, R144, R126 ;  /* 0x0000000090de7229 */ /* 0x000fe4000000007e */
[----:B------:R-:W4:Y:S06]  /*3f70*/  LDG.E.64.CONSTANT R126, desc[UR6][R128.64+0x190000] ;  /* 0x19000006807e7981 */ /* 0x000f2c000c1e9b00 */
[----:B------:R-:W-:Y:S02]  /*3f80*/  DFMA R226, -R218, R222, R226 ;  /* 0x000000dedae2722b */ /* 0x000fe400000001e2 */
[----:B------:R-:W4:Y:S01]  /*3f90*/  LDG.E.64.CONSTANT R222, desc[UR6][R66.64+0x190000] ;  /* 0x1900000642de7981 */ /* 0x000f22000c1e9b00 */
[----:B--2---:R-:W-:-:S02]  /*3fa0*/  DADD R240, R236, R236 ;  /* 0x00000000ecf07229 */ /* 0x004fc400000000ec */
[----:B------:R-:W-:-:S06]  /*3fb0*/  DADD R236, -R168, R236 ;  /* 0x00000000a8ec7229 */ /* 0x000fcc00000001ec */
[----:B-----5:R-:W-:Y:S02]  /*3fc0*/  DADD R238, R238, -R240 ;  /* 0x00000000eeee7229 */ /* 0x020fe400000008f0 */
[--C-:B---3--:R-:W-:Y:S02]  /*3fd0*/  DADD R236, R236, R224.reuse ;  /* 0x00000000ecec7229 */ /* 0x108fe400000000e0 */
[----:B------:R-:W-:-:S04]  /*3fe0*/  DADD R224, R224, R224 ;  /* 0x00000000e0e07229 */ /* 0x000fc800000000e0 */
[----:B------:R-:W-:Y:S02]  /*3ff0*/  DADD R238, R154, R238 ;  /* 0x000000009aee7229 */ /* 0x000fe400000000ee */
[----:B----4-:R-:W-:Y:S02]  /*4000*/  DADD R184, R184, R126 ;  /* 0x00000000b8b87229 */ /* 0x010fe4000000007e */
[----:B------:R-:W-:Y:S02]  /*4010*/  DMUL R236, R204, R236 ;  /* 0x000000ecccec7228 */ /* 0x000fe40000000000 */
[----:B------:R-:W-:-:S04]  /*4020*/  DADD R224, R154, -R224 ;  /* 0x000000009ae07229 */ /* 0x000fc800000008e0 */
[----:B------:R-:W-:Y:S02]  /*4030*/  DFMA R184, R206, R184, R226 ;  /* 0x000000b8ceb8722b */ /* 0x000fe400000000e2 */
[----:B------:R-:W-:Y:S01]  /*4040*/  DFMA R236, R220, R238, -R236 ;  /* 0x000000eedcec722b */ /* 0x000fe200000008ec */
[----:B------:R-:W2:Y:S01]  /*4050*/  LDG.E.64 R226, desc[UR6][R124.64+0x190000] ;  /* 0x190000067ce27981 */ /* 0x000ea2000c1e1b00 */
[----:B------:R-:W-:-:S03]  /*4060*/  DADD R238, R224, R222 ;  /* 0x00000000e0ee7229 */ /* 0x000fc600000000de */
[----:B------:R-:W3:Y:S04]  /*4070*/  LDG.E.64.CONSTANT R222, desc[UR6][R68.64+0x190008] ;  /* 0x1900080644de7981 */ /* 0x000ee8000c1e9b00 */
[----:B------:R-:W4:Y:S01]  /*4080*/  LDG.E.64.CONSTANT R224, desc[UR6][R68.64+0x190010] ;  /* 0x1900100644e07981 */ /* 0x000f22000c1e9b00 */
[----:B------:R-:W-:-:S03]  /*4090*/  DFMA R238, R2, R238, R236 ;  /* 0x000000ee02ee722b */ /* 0x000fc600000000ec */
[----:B------:R-:W5:Y:S01]  /*40a0*/  LDG.E.64.CONSTANT R236, desc[UR6][R134.64+0x190000] ;  /* 0x1900000686ec7981 */ /* 0x000f62000c1e9b00 */
[----:B------:R-:W-:-:S08]  /*40b0*/  DADD R126, R126, R126 ;  /* 0x000000007e7e7229 */ /* 0x000fd0000000007e */
[----:B------:R-:W-:Y:S02]  /*40c0*/  DADD R126, R144, -R126 ;  /* 0x00000000907e7229 */ /* 0x000fe4000000087e */
[----:B--2---:R-:W-:Y:S02]  /*40d0*/  DFMA R180, R180, -R202, R226 ;  /* 0x800000cab4b4722b */ /* 0x004fe400000000e2 */
[----:B---3--:R-:W-:-:S08]  /*40e0*/  DADD R226, R222, R222 ;  /* 0x00000000dee27229 */ /* 0x008fd000000000de */
[----:B----4-:R-:W-:Y:S02]  /*40f0*/  DADD R224, R224, -R226 ;  /* 0x00000000e0e07229 */ /* 0x010fe400000008e2 */
[----:B------:R-:W2:Y:S06]  /*4100*/  LDG.E.64.CONSTANT R226, desc[UR6][R94.64+0x190000] ;  /* 0x190000065ee27981 */ /* 0x000eac000c1e9b00 */
[----:B------:R-:W-:-:S08]  /*4110*/  DADD R224, R158, R224 ;  /* 0x000000009ee07229 */ /* 0x000fd000000000e0 */
[----:B------:R-:W-:Y:S02]  /*4120*/  DFMA R220, -R220, R224, R238 ;  /* 0x000000e0dcdc722b */ /* 0x000fe400000001ee */
[----:B------:R-:W3:Y:S04]  /*4130*/  LDG.E.64.CONSTANT R224, desc[UR6][R56.64+0x190a00] ;  /* 0x190a000638e07981 */ /* 0x000ee8000c1e9b00 */
[----:B------:R-:W4:Y:S01]  /*4140*/  LDG.E.64.CONSTANT R238, desc[UR6][R56.64+0x191400] ;  /* 0x1914000638ee7981 */ /* 0x000f22000c1e9b00 */
[----:B-----5:R-:W-:-:S03]  /*4150*/  DADD R240, R126, R236 ;  /* 0x000000007ef07229 */ /* 0x020fc600000000ec */
[----:B------:R-:W5:Y:S04]  /*4160*/  LDG.E.64.CONSTANT R126, desc[UR6][R138.64+0x320000] ;  /* 0x320000068a7e7981 */ /* 0x000f68000c1e9b00 */
[----:B------:R-:W5:Y:S04]  /*4170*/  LDG.E.64.CONSTANT R236, desc[UR6][R120.64+0x190000] ;  /* 0x1900000678ec7981 */ /* 0x000f68000c1e9b00 */
[----:B------:R5:W-:Y:S01]  /*4180*/  STG.E.64 desc[UR6][R124.64+0x190000], R180 ;  /* 0x190000b47c007986 */ /* 0x000be2000c101b06 */
[----:B------:R-:W-:-:S03]  /*4190*/  DFMA R184, -R208, R240, R184 ;  /* 0x000000f0d0b8722b */ /* 0x000fc600000001b8 */
[----:B------:R-:W5:Y:S01]  /*41a0*/  LDG.E.64.CONSTANT R240, desc[UR6][R68.64+0x191400] ;  /* 0x1914000644f07981 */ /* 0x000f62000c1e9b00 */
[--C-:B---3--:R-:W-:Y:S02]  /*41b0*/  DADD R168, -R168, R224.reuse ;  /* 0x00000000a8a87229 */ /* 0x108fe400000001e0 */
[----:B------:R-:W-:-:S06]  /*41c0*/  DADD R224, R224, R224 ;  /* 0x00000000e0e07229 */ /* 0x000fcc00000000e0 */
[----:B--2---:R-:W-:Y:S02]  /*41d0*/  DADD R168, R168, R226 ;  /* 0x00000000a8a87229 */ /* 0x004fe400000000e2 */
[----:B----4-:R-:W-:Y:S02]  /*41e0*/  DADD R238, R238, -R224 ;  /* 0x00000000eeee7229 */ /* 0x010fe400000008e0 */
[----:B------:R-:W2:Y:S04]  /*41f0*/  LDG.E.64.CONSTANT R224, desc[UR6][R68.64+0x190a00] ;  /* 0x190a000644e07981 */ /* 0x000ea8000c1e9b00 */
[----:B------:R-:W-:Y:S02]  /*4200*/  DMUL R168, R206, R168 ;  /* 0x000000a8cea87228 */ /* 0x000fe40000000000 */
[----:B------:R-:W-:-:S08]  /*4210*/  DADD R238, R154, R238 ;  /* 0x000000009aee7229 */ /* 0x000fd000000000ee */
[----:B------:R-:W-:Y:S02]  /*4220*/  DFMA R238, R218, R238, -R168 ;  /* 0x000000eedaee722b */ /* 0x000fe400000008a8 */
[----:B------:R-:W-:-:S08]  /*4230*/  DADD R168, R190, R190 ;  /* 0x00000000bea87229 */ /* 0x000fd000000000be */
[----:B-----5:R-:W-:-:S08]  /*4240*/  DADD R180, R126, -R168 ;  /* 0x000000007eb47229 */ /* 0x020fd000000008a8 */
[----:B------:R-:W-:Y:S02]  /*4250*/  DADD R140, R140, R180 ;  /* 0x000000008c8c7229 */ /* 0x000fe400000000b4 */
[----:B------:R-:W3:Y:S01]  /*4260*/  LDG.E.64.CONSTANT R180, desc[UR6][R142.64+0x320000] ;  /* 0x320000068eb47981 */ /* 0x000ee2000c1e9b00 */
[----:B------:R-:W-:-:S08]  /*4270*/  DADD R226, R226, R226 ;  /* 0x00000000e2e27229 */ /* 0x000fd000000000e2 */
[----:B------:R-:W-:-:S08]  /*4280*/  DADD R226, R154, -R226 ;  /* 0x000000009ae27229 */ /* 0x000fd000000008e2 */
[----:B------:R-:W-:-:S08]  /*4290*/  DADD R226, R226, R236 ;  /* 0x00000000e2e27229 */ /* 0x000fd000000000ec */
[----:B------:R-:W-:Y:S02]  /*42a0*/  DFMA R238, R208, R226, R238 ;  /* 0x000000e2d0ee722b */ /* 0x000fe400000000ee */
[----:B------:R-:W4:Y:S01]  /*42b0*/  LDG.E.64 R226, desc[UR6][R146.64+0x190000] ;  /* 0x1900000692e27981 */ /* 0x000f22000c1e1b00 */
[----:B------:R-:W-:Y:S02]  /*42c0*/  DMUL R196, R196, R8 ;  /* 0x00000008c4c47228 */ /* 0x000fe40000000000 */
[----:B------:R-:W-:-:S06]  /*42d0*/  DMUL R184, R212, R184 ;  /* 0x000000b8d4b87228 */ /* 0x000fcc0000000000 */
[----:B------:R-:W-:Y:S02]  /*42e0*/  DFMA R196, R210, R140, -R196 ;  /* 0x0000008cd2c4722b */ /* 0x000fe400000008c4 */
[----:B------:R-:W-:-:S06]  /*42f0*/  DFMA R232, R214, R232, R184 ;  /* 0x000000e8d6e8722b */ /* 0x000fcc00000000b8 */
[----:B------:R-:W-:Y:S02]  /*4300*/  DADD R184, R148, R196 ;  /* 0x0000000094b87229 */ /* 0x000fe400000000c4 */
[----:B------:R-:W-:Y:S02]  /*4310*/  DADD R148, R192, R192 ;  /* 0x00000000c0947229 */ /* 0x000fe400000000c0 */
[----:B--2---:R-:W-:-:S08]  /*4320*/  DADD R236, R224, R224 ;  /* 0x00000000e0ec7229 */ /* 0x004fd000000000e0 */
[----:B------:R-:W-:-:S08]  /*4330*/  DADD R236, R240, -R236 ;  /* 0x00000000f0ec7229 */ /* 0x000fd000000008ec */
[----:B------:R-:W-:Y:S02]  /*4340*/  DADD R236, R158, R236 ;  /* 0x000000009eec7229 */ /* 0x000fe400000000ec */
[----:B---3--:R-:W-:-:S08]  /*4350*/  DADD R196, R180, -R148 ;  /* 0x00000000b4c47229 */ /* 0x008fd00000000894 */
[----:B------:R-:W-:Y:S02]  /*4360*/  DADD R144, R144, R196 ;  /* 0x0000000090907229 */ /* 0x000fe400000000c4 */
[----:B------:R-:W2:Y:S06]  /*4370*/  LDG.E.64.CONSTANT R196, desc[UR6][R74.64+0x190000] ;  /* 0x190000064ac47981 */ /* 0x000eac000c1e9b00 */
[----:B------:R-:W-:Y:S02]  /*4380*/  DFMA R184, -R210, R144, R184 ;  /* 0x00000090d2b8722b */ /* 0x000fe400000001b8 */
[----:B------:R-:W-:Y:S01]  /*4390*/  DFMA R218, -R218, R236, R238 ;  /* 0x000000ecdada722b */ /* 0x000fe200000001ee */
[----:B------:R-:W3:Y:S05]  /*43a0*/  LDG.E.64.CONSTANT R236, desc[UR6][R136.64+0x190000] ;  /* 0x1900000688ec7981 */ /* 0x000eea000c1e9b00 */
[----:B------:R-:W-:Y:S01]  /*43b0*/  DFMA R186, R186, R8, R184 ;  /* 0x00000008baba722b */ /* 0x000fe200000000b8 */
[----:B------:R-:W5:Y:S04]  /*43c0*/  LDG.E.64.CONSTANT R238, desc[UR6][R150.64+0x190000] ;  /* 0x1900000696ee7981 */ /* 0x000f68000c1e9b00 */
[----:B------:R-:W5:Y:S03]  /*43d0*/  LDG.E.64.CONSTANT R184, desc[UR6][R152.64+0x320000] ;  /* 0x3200000698b87981 */ /* 0x000f66000c1e9b00 */
[----:B------:R-:W-:-:S02]  /*43e0*/  DADD R234, -R234, R186 ;  /* 0x00000000eaea7229 */ /* 0x000fc400000001ba */
[----:B------:R-:W5:Y:S06]  /*43f0*/  LDG.E.64.CONSTANT R186, desc[UR6][R156.64+0x320000] ;  /* 0x320000069cba7981 */ /* 0x000f6c000c1e9b00 */
[----:B------:R-:W-:Y:S01]  /*4400*/  DFMA R234, R194, R234, R232 ;  /* 0x000000eac2ea722b */ /* 0x000fe200000000e8 */
[----:B------:R-:W5:Y:S07]  /*4410*/  LDG.E.64.CONSTANT R232, desc[UR6][R80.64+0x190000] ;  /* 0x1900000650e87981 */ /* 0x000f6e000c1e9b00 */
[----:B----4-:R-:W-:-:S07]  /*4420*/  DFMA R226, R234, -R202, R226 ;  /* 0x800000caeae2722b */ /* 0x010fce00000000e2 */
[----:B------:R0:W-:Y:S04]  /*4430*/  STG.E.64 desc[UR6][R146.64+0x190000], R226 ;  /* 0x190000e292007986 */ /* 0x0001e8000c101b06 */
[----:B0-----:R-:W4:Y:S01]  /*4440*/  LDG.E.64 R226, desc[UR6][R160.64+0x190000] ;  /* 0x19000006a0e27981 */ /* 0x001f22000c1e1b00 */
[C---:B------:R-:W-:Y:S02]  /*4450*/  DADD R224, -R174.reuse, R224 ;  /* 0x00000000aee07229 */ /* 0x040fe400000001e0 */
[----:B------:R-:W-:Y:S01]  /*4460*/  DADD R174, -R174, R222 ;  /* 0x00000000aeae7229 */ /* 0x000fe200000001de */
[----:B------:R-:W-:Y:S07]  /*4470*/  BSSY.RECONVERGENT B1, `(.L_x_9) ;  /* 0x0000031000017945 */ /* 0x000fee0003800200 */
[----:B--2---:R-:W-:-:S08]  /*4480*/  DADD R174, R174, R196 ;  /* 0x00000000aeae7229 */ /* 0x004fd000000000c4 */
[----:B------:R-:W-:Y:S02]  /*4490*/  DFMA R220, R204, R174, R220 ;  /* 0x000000aeccdc722b */ /* 0x000fe400000000dc */
[----:B------:R-:W-:Y:S02]  /*44a0*/  DADD R174, R166, R166 ;  /* 0x00000000a6ae7229 */ /* 0x000fe400000000a6 */
[--C-:B---3--:R-:W-:Y:S02]  /*44b0*/  DADD R224, R224, R236.reuse ;  /* 0x00000000e0e07229 */ /* 0x108fe400000000ec */
[----:B------:R-:W-:-:S04]  /*44c0*/  DADD R236, R236, R236 ;  /* 0x00000000ecec7229 */ /* 0x000fc800000000ec */
[----:B-----5:R-:W-:-:S04]  /*44d0*/  DADD R204, R184, -R174 ;  /* 0x00000000b8cc7229 */ /* 0x020fc800000008ae */
[----:B------:R-:W-:-:S04]  /*44e0*/  DADD R236, R158, -R236 ;  /* 0x000000009eec7229 */ /* 0x000fc800000008ec */
[----:B------:R-:W-:Y:S02]  /*44f0*/  DADD R154, R154, R204 ;  /* 0x000000009a9a7229 */ /* 0x000fe400000000cc */
[----:B------:R-:W-:Y:S01]  /*4500*/  DMUL R204, R170, R8 ;  /* 0x00000008aacc7228 */ /* 0x000fe20000000000 */
[----:B------:R-:W0:Y:S01]  /*4510*/  MUFU.RCP64H R171, R17 ;  /* 0x0000001100ab7308 */ /* 0x000e220000001800 */
[----:B------:R-:W-:Y:S02]  /*4520*/  DFMA R218, R206, R224, R218 ;  /* 0x000000e0ceda722b */ /* 0x000fe400000000da */
[----:B------:R-:W-:Y:S01]  /*4530*/  DADD R236, R236, R238 ;  /* 0x00000000ecec7229 */ /* 0x000fe200000000ee */
[----:B------:R-:W-:-:S03]  /*4540*/  IMAD.MOV.U32 R170, RZ, RZ, 0x1 ;  /* 0x00000001ffaa7424 */ /* 0x000fc600078e00ff */
[----:B------:R-:W-:-:S04]  /*4550*/  DFMA R204, R210, R154, -R204 ;  /* 0x0000009ad2cc722b */ /* 0x000fc800000008cc */
[----:B------:R-:W-:-:S04]  /*4560*/  DFMA R218, -R208, R236, R218 ;  /* 0x000000ecd0da722b */ /* 0x000fc800000001da */
[----:B------:R-:W-:Y:S02]  /*4570*/  DADD R204, R162, R204 ;  /* 0x00000000a2cc7229 */ /* 0x000fe400000000cc */
[----:B------:R-:W-:Y:S02]  /*4580*/  DADD R162, R164, R164 ;  /* 0x00000000a4a27229 */ /* 0x000fe400000000a4 */
[----:B0-----:R-:W-:Y:S02]  /*4590*/  DFMA R208, -R16, R170, 1 ;  /* 0x3ff0000010d0742b */ /* 0x001fe400000001aa */
[----:B------:R-:W-:-:S06]  /*45a0*/  DADD R206, R196, R196 ;  /* 0x00000000c4ce7229 */ /* 0x000fcc00000000c4 */
[----:B------:R-:W-:Y:S02]  /*45b0*/  DFMA R196, R208, R208, R208 ;  /* 0x000000d0d0c4722b */ /* 0x000fe400000000d0 */
[----:B------:R-:W-:Y:S02]  /*45c0*/  DADD R208, R186, -R162 ;  /* 0x00000000bad07229 */ /* 0x000fe400000008a2 */
[----:B------:R-:W-:-:S04]  /*45d0*/  DADD R206, R158, -R206 ;  /* 0x000000009ece7229 */ /* 0x000fc800000008ce */
[----:B------:R-:W-:Y:S02]  /*45e0*/  DFMA R196, R170, R196, R170 ;  /* 0x000000c4aac4722b */ /* 0x000fe400000000aa */
[----:B------:R-:W-:Y:S02]  /*45f0*/  DADD R158, R158, R208 ;  /* 0x000000009e9e7229 */ /* 0x000fe400000000d0 */
[----:B------:R-:W-:-:S04]  /*4600*/  DADD R206, R206, R232 ;  /* 0x00000000cece7229 */ /* 0x000fc800000000e8 */
[----:B------:R-:W-:Y:S02]  /*4610*/  DFMA R170, -R16, R196, 1 ;  /* 0x3ff0000010aa742b */ /* 0x000fe400000001c4 */
[----:B------:R-:W-:Y:S02]  /*4620*/  DFMA R204, -R210, R158, R204 ;  /* 0x0000009ed2cc722b */ /* 0x000fe400000001cc */
[----:B------:R-:W-:Y:S02]  /*4630*/  DFMA R206, -R2, R206, R220 ;  /* 0x000000ce02ce722b */ /* 0x000fe400000001dc */
[----:B------:R-:W-:Y:S02]  /*4640*/  DMUL R218, R212, R218 ;  /* 0x000000dad4da7228 */ /* 0x000fe40000000000 */
[----:B------:R-:W-:Y:S02]  /*4650*/  DFMA R170, R196, R170, R196 ;  /* 0x000000aac4aa722b */ /* 0x000fe400000000c4 */
[----:B------:R-:W-:-:S04]  /*4660*/  DFMA R204, R172, R8, R204 ;  /* 0x00000008accc722b */ /* 0x000fc800000000cc */
[----:B------:R-:W-:Y:S02]  /*4670*/  DFMA R206, R214, R206, R218 ;  /* 0x000000ced6ce722b */ /* 0x000fe400000000da */
[----:B------:R-:W-:Y:S02]  /*4680*/  DMUL R2, R170, 0.625 ;  /* 0x3fe40000aa027828 */ /* 0x000fe40000000000 */
[----:B------:R-:W-:-:S06]  /*4690*/  DADD R204, -R248, R204 ;  /* 0x00000000f8cc7229 */ /* 0x000fcc00000001cc */
[----:B------:R-:W-:Y:S02]  /*46a0*/  DFMA R8, -R16, R2, 0.625 ;  /* 0x3fe400001008742b */ /* 0x000fe40000000102 */
[----:B------:R-:W-:-:S08]  /*46b0*/  DFMA R204, R194, R204, R206 ;  /* 0x000000ccc2cc722b */ /* 0x000fd000000000ce */
[----:B----4-:R-:W-:Y:S02]  /*46c0*/  DFMA R204, R204, -R202, R226 ;  /* 0x800000cacccc722b */ /* 0x010fe400000000e2 */
[----:B------:R-:W-:-:S05]  /*46d0*/  DFMA R202, R170, R8, R2 ;  /* 0x00000008aaca722b */ /* 0x000fca0000000002 */
[----:B------:R0:W-:Y:S05]  /*46e0*/  STG.E.64 desc[UR6][R160.64+0x190000], R204 ;  /* 0x190000cca0007986 */ /* 0x0001ea000c101b06 */
        /* <DEDUP_REMOVED lines=9> */
.L_x_10:
[----:B------:R-:W-:Y:S05]  /*4780*/  BSYNC.RECONVERGENT B1 ;  /* 0x0000000000017941 */ /* 0x000fea0003800200 */
.L_x_9:
[----:B------:R-:W0:Y:S01]  /*4790*/  LDC.64 R214, c[0x0][0x3e8] ;  /* 0x0000fa00ffd67b82 */ /* 0x000e220000000a00 */
[----:B------:R-:W-:Y:S01]  /*47a0*/  VIADD R212, R4, 0xffffffff ;  /* 0xffffffff04d47836 */ /* 0x000fe20000000000 */
[----:B------:R-:W2:Y:S04]  /*47b0*/  LDG.E.64.CONSTANT R48, desc[UR6][R48.64+0x258000] ;  /* 0x2580000630307981 */ /* 0x000ea8000c1e9b00 */
[----:B------:R-:W3:Y:S04]  /*47c0*/  LDG.E.64.CONSTANT R2, desc[UR6][R40.64+0x258008] ;  /* 0x2580080628027981 */ /* 0x000ee8000c1e9b00 */
[----:B------:R-:W4:Y:S04]  /*47d0*/  LDG.E.64.CONSTANT R8, desc[UR6][R40.64+0x258010] ;  /* 0x2580100628087981 */ /* 0x000f28000c1e9b00 */
[----:B------:R-:W5:Y:S04]  /*47e0*/  LDG.E.64.CONSTANT R42, desc[UR6][R42.64+0x258000] ;  /* 0x258000062a2a7981 */ /* 0x000f68000c1e9b00 */
[----:B------:R-:W5:Y:S04]  /*47f0*/  LDG.E.64.CONSTANT R170, desc[UR6][R38.64+0x258008] ;  /* 0x2580080626aa7981 */ /* 0x000f68000c1e9b00 */
[----:B------:R-:W5:Y:S01]  /*4800*/  LDG.E.64.CONSTANT R172, desc[UR6][R52.64+0x258008] ;  /* 0x2580080634ac7981 */ /* 0x000f62000c1e9b00 */
[----:B0-----:R-:W-:-:S03]  /*4810*/  IMAD.WIDE.U32 R212, R212, 0x8, R214 ;  /* 0x00000008d4d47825 */ /* 0x001fc600078e00d6 */
[----:B------:R-:W5:Y:S04]  /*4820*/  LDG.E.64.CONSTANT R50, desc[UR6][R50.64+0x258000] ;  /* 0x2580000632327981 */ /* 0x000f68000c1e9b00 */
[----:B------:R-:W2:Y:S04]  /*4830*/  LDG.E.64.CONSTANT R212, desc[UR6][R212.64] ;  /* 0x00000006d4d47981 */ /* 0x000ea8000c1e9b00 */
[----:B------:R-:W5:Y:S04]  /*4840*/  LDG.E.64.CONSTANT R194, desc[UR6][R52.64+0x258010] ;  /* 0x2580100634c27981 */ /* 0x000f68000c1e9b00 */
[----:B------:R-:W5:Y:S04]  /*4850*/  LDG.E.64.CONSTANT R196, desc[UR6][R40.64+0x258a00] ;  /* 0x258a000628c47981 */ /* 0x000f68000c1e9b00 */
[----:B------:R-:W5:Y:S04]  /*4860*/  LDG.E.64.CONSTANT R82, desc[UR6][R82.64+0x258000] ;  /* 0x2580000652527981 */ /* 0x000f68000c1e9b00 */
[----:B------:R3:W5:Y:S04]  /*4870*/  LDG.E.64.CONSTANT R206, desc[UR6][R40.64+0x259400] ;  /* 0x2594000628ce7981 */ /* 0x000768000c1e9b00 */
[----:B------:R-:W5:Y:S04]  /*4880*/  LDG.E.64.CONSTANT R70, desc[UR6][R70.64+0x258000] ;  /* 0x2580000646467981 */ /* 0x000f68000c1e9b00 */
[----:B------:R-:W5:Y:S04]  /*4890*/  LDG.E.64.CONSTANT R204, desc[UR6][R38.64+0x258a00] ;  /* 0x258a000626cc7981 */ /* 0x000f68000c1e9b00 */
        /* <DEDUP_REMOVED lines=13> */
[----:B------:R-:W5:Y:S01]  /*4970*/  LDG.E.64 R38, desc[UR6][R124.64+0x258000] ;  /* 0x258000067c267981 */ /* 0x000f62000c1e1b00 */
[----:B------:R-:W-:-:S03]  /*4980*/  DADD R16, R16, R16 ;  /* 0x0000000010107229 */ /* 0x000fc60000000010 */
[----:B------:R-:W5:Y:S04]  /*4990*/  LDG.E.64.CONSTANT R58, desc[UR6][R58.64+0x258000] ;  /* 0x258000063a3a7981 */ /* 0x000f68000c1e9b00 */
[----:B------:R-:W5:Y:S01]  /*49a0*/  LDG.E.64.CONSTANT R84, desc[UR6][R84.64+0x258000] ;  /* 0x2580000654547981 */ /* 0x000f62000c1e9b00 */
[----:B------:R-:W-:-:S03]  /*49b0*/  DADD R200, R200, R200 ;  /* 0x00000000c8c87229 */ /* 0x000fc600000000c8 */
[----:B------:R-:W5:Y:S01]  /*49c0*/  LDG.E.64.CONSTANT R64, desc[UR6][R64.64+0x258000] ;  /* 0x2580000640407981 */ /* 0x000f62000c1e9b00 */
[----:B------:R-:W-:-:S03]  /*49d0*/  DADD R12, R12, R12 ;  /* 0x000000000c0c7229 */ /* 0x000fc6000000000c */
        /* <DEDUP_REMOVED lines=18> */
[----:B------:R-:W5:Y:S01]  /*4b00*/  LDG.E.64.CONSTANT R80, desc[UR6][R80.64+0x258000] ;  /* 0x2580000650507981 */ /* 0x000f62000c1e9b00 */
[----:B--2---:R-:W-:-:S03]  /*4b10*/  DMUL R48, R212, R48 ;  /* 0x00000030d4307228 */ /* 0x004fc60000000000 */
[----:B------:R-:W2:Y:S01]  /*4b20*/  LDG.E.64.CONSTANT R212, desc[UR6][R250.64] ;  /* 0x00000006fad47981 */ /* 0x000ea2000c1e9b00 */
[--C-:B---3--:R-:W-:Y:S02]  /*4b30*/  DADD R40, R2, R2.reuse ;  /* 0x0000000002287229 */ /* 0x108fe40000000002 */
[----:B------:R-:W-:Y:S02]  /*4b40*/  DADD R2, -R6, R2 ;  /* 0x0000000006027229 */ /* 0x000fe40000000102 */
[----:B------:R-:W-:-:S04]  /*4b50*/  DMUL R44, R44, R16 ;  /* 0x000000102c2c7228 */ /* 0x000fc80000000000 */
[----:B----4-:R-:W-:Y:S02]  /*4b60*/  DADD R8, R8, -R40 ;  /* 0x0000000008087229 */ /* 0x010fe40000000828 */
[--C-:B-----5:R-:W-:Y:S02]  /*4b70*/  DADD R2, R2, R42.reuse ;  /* 0x0000000002027229 */ /* 0x120fe4000000002a */
[----:B------:R-:W-:Y:S02]  /*4b80*/  DADD R42, R42, R42 ;  /* 0x000000002a2a7229 */ /* 0x000fe4000000002a */
[----:B------:R-:W-:Y:S02]  /*4b90*/  DMUL R170, R46, R170 ;  /* 0x000000aa2eaa7228 */ /* 0x000fe40000000000 */
[----:B------:R-:W-:Y:S02]  /*4ba0*/  DADD R8, R20, R8 ;  /* 0x0000000014087229 */ /* 0x000fe40000000008 */
[----:B------:R-:W-:-:S02]  /*4bb0*/  DMUL R2, R44, R2 ;  /* 0x000000022c027228 */ /* 0x000fc40000000000 */
[----:B------:R-:W-:Y:S02]  /*4bc0*/  DADD R42, R20, -R42 ;  /* 0x00000000142a7229 */ /* 0x000fe4000000082a */
[----:B------:R-:W-:-:S04]  /*4bd0*/  DADD R40, R172, R172 ;  /* 0x00000000ac287229 */ /* 0x000fc800000000ac */
[----:B------:R-:W-:Y:S02]  /*4be0*/  DFMA R2, R170, R8, -R2 ;  /* 0x00000008aa02722b */ /* 0x000fe40000000802 */
[----:B------:R-:W-:Y:S01]  /*4bf0*/  DADD R42, R42, R50 ;  /* 0x000000002a2a7229 */ /* 0x000fe20000000032 */
[----:B------:R-:W3:Y:S01]  /*4c00*/  LDG.E.64.CONSTANT R8, desc[UR6][R54.64+0x258010] ;  /* 0x2580100636087981 */ /* 0x000ee2000c1e9b00 */
[----:B------:R-:W-:-:S06]  /*4c10*/  DADD R194, R194, -R40 ;  /* 0x00000000c2c27229 */ /* 0x000fcc0000000828 */
[----:B------:R-:W-:Y:S01]  /*4c20*/  DFMA R40, R48, R42, R2 ;  /* 0x0000002a3028722b */ /* 0x000fe20000000002 */
[----:B------:R-:W4:Y:S01]  /*4c30*/  LDG.E.64.CONSTANT R2, desc[UR6][R54.64+0x258008] ;  /* 0x2580080636027981 */ /* 0x000f22000c1e9b00 */
[-C--:B------:R-:W-:Y:S02]  /*4c40*/  DMUL R86, R86, R16.reuse ;  /* 0x0000001056567228 */ /* 0x080fe40000000000 */
[----:B------:R-:W-:Y:S01]  /*4c50*/  DMUL R14, R14, R16 ;  /* 0x000000100e0e7228 */ /* 0x000fe20000000000 */
[----:B------:R-:W5:Y:S01]  /*4c60*/  LDG.E.64.CONSTANT R42, desc[UR6][R54.64+0x259400] ;  /* 0x25940006362a7981 */ /* 0x000f62000c1e9b00 */
[--C-:B------:R-:W-:Y:S02]  /*4c70*/  DADD R16, R196, R196.reuse ;  /* 0x00000000c4107229 */ /* 0x100fe400000000c4 */
[----:B------:R-:W-:Y:S01]  /*4c80*/  DADD R196, -R6, R196 ;  /* 0x0000000006c47229 */ /* 0x000fe200000001c4 */
[----:B------:R1:W5:Y:S01]  /*4c90*/  LDG.E.64.CONSTANT R6, desc[UR6][R54.64+0x258a00] ;  /* 0x258a000636067981 */ /* 0x000362000c1e9b00 */
[----:B------:R-:W-:-:S02]  /*4ca0*/  DADD R194, R18, R194 ;  /* 0x0000000012c27229 */ /* 0x000fc400000000c2 */
[----:B------:R-:W-:Y:S02]  /*4cb0*/  DADD R172, -R10, R172 ;  /* 0x000000000aac7229 */ /* 0x000fe400000001ac */
[----:B------:R-:W-:Y:S02]  /*4cc0*/  DADD R46, R82, R82 ;  /* 0x00000000522e7229 */ /* 0x000fe40000000052 */
[----:B------:R-:W-:Y:S02]  /*4cd0*/  DADD R206, R206, -R16 ;  /* 0x00000000cece7229 */ /* 0x000fe40000000810 */
[----:B------:R-:W-:Y:S01]  /*4ce0*/  DADD R196, R196, R82 ;  /* 0x00000000c4c47229 */ /* 0x000fe20000000052 */
[----:B------:R-:W5:Y:S01]  /*4cf0*/  LDG.E.64.CONSTANT R16, desc[UR6][R60.64+0x258008] ;  /* 0x258008063c107981 */ /* 0x000f62000c1e9b00 */
[----:B------:R-:W-:Y:S02]  /*4d00*/  DFMA R40, -R170, R194, R40 ;  /* 0x000000c2aa28722b */ /* 0x000fe40000000128 */
[----:B------:R-:W-:-:S02]  /*4d10*/  DADD R50, R172, R70 ;  /* 0x00000000ac327229 */ /* 0x000fc40000000046 */
[----:B------:R-:W-:Y:S02]  /*4d20*/  DMUL R204, R88, R204 ;  /* 0x000000cc58cc7228 */ /* 0x000fe40000000000 */
[C---:B------:R-:W-:Y:S02]  /*4d30*/  DADD R46, R20.reuse, -R46 ;  /* 0x00000000142e7229 */ /* 0x040fe4000000082e */
[----:B------:R-:W-:Y:S02]  /*4d40*/  DADD R206, R20, R206 ;  /* 0x0000000014ce7229 */ /* 0x000fe400000000ce */
[----:B------:R-:W-:Y:S02]  /*4d50*/  DMUL R196, R86, R196 ;  /* 0x000000c456c47228 */ /* 0x000fe40000000000 */
[----:B0-----:R-:W-:Y:S02]  /*4d60*/  DADD R52, R208, R208 ;  /* 0x00000000d0347229 */ /* 0x001fe400000000d0 */
[----:B------:R-:W-:-:S02]  /*4d70*/  DFMA R50, R44, R50, R40 ;  /* 0x000000322c32722b */ /* 0x000fc40000000028 */
[----:B------:R-:W-:Y:S01]  /*4d80*/  DADD R90, R46, R90 ;  /* 0x000000002e5a7229 */ /* 0x000fe2000000005a */
[----:B------:R-:W5:Y:S01]  /*4d90*/  LDG.E.64.CONSTANT R40, desc[UR6][R60.64+0x258a00] ;  /* 0x258a00063c287981 */ /* 0x000f62000c1e9b00 */
[----:B------:R-:W-:Y:S02]  /*4da0*/  DFMA R196, R204, R206, -R196 ;  /* 0x000000ceccc4722b */ /* 0x000fe400000008c4 */
[----:B------:R-:W-:Y:S01]  /*4db0*/  DADD R52, R210, -R52 ;  /* 0x00000000d2347229 */ /* 0x000fe20000000834 */
[----:B------:R-:W5:Y:S01]  /*4dc0*/  LDG.E.64.CONSTANT R46, desc[UR6][R60.64+0x258010] ;  /* 0x258010063c2e7981 */ /* 0x000f62000c1e9b00 */
[----:B------:R-:W-:Y:S02]  /*4dd0*/  DADD R100, R100, -R200 ;  /* 0x0000000064647229 */ /* 0x000fe400000008c8 */
[----:B------:R-:W-:Y:S01]  /*4de0*/  DADD R208, -R10, R208 ;  /* 0x000000000ad07229 */ /* 0x000fe200000001d0 */
[----:B------:R-:W5:Y:S01]  /*4df0*/  LDG.E.64.CONSTANT R10, desc[UR6][R60.64+0x259400] ;  /* 0x259400063c0a7981 */ /* 0x000f62000c1e9b00 */
[----:B-1----:R-:W-:-:S02]  /*4e00*/  DADD R54, R98, R98 ;  /* 0x0000000062367229 */ /* 0x002fc40000000062 */
[----:B------:R-:W-:Y:S02]  /*4e10*/  DADD R52, R18, R52 ;  /* 0x0000000012347229 */ /* 0x000fe40000000034 */
[----:B------:R-:W-:Y:S02]  /*4e20*/  DMUL R102, R102, R106 ;  /* 0x0000006a66667228 */ /* 0x000fe40000000000 */
[----:B------:R-:W-:Y:S02]  /*4e30*/  DADD R100, R20, R100 ;  /* 0x0000000014647229 */ /* 0x000fe40000000064 */
[----:B------:R-:W-:Y:S02]  /*4e40*/  DMUL R104, R104, R14 ;  /* 0x0000000e68687228 */ /* 0x000fe40000000000 */
[----:B------:R-:W-:Y:S02]  /*4e50*/  DADD R208, R208, R98 ;  /* 0x00000000d0d07229 */ /* 0x000fe40000000062 */
[----:B------:R-:W-:-:S02]  /*4e60*/  DADD R54, R18, -R54 ;  /* 0x0000000012367229 */ /* 0x000fc40000000836 */
[----:B------:R-:W-:Y:S02]  /*4e70*/  DADD R70, R70, R70 ;  /* 0x0000000046467229 */ /* 0x000fe40000000046 */
[----:B------:R-:W-:Y:S02]  /*4e80*/  DFMA R100, R102, R100, -R104 ;  /* 0x000000646664722b */ /* 0x000fe40000000868 */
[----:B------:R-:W-:Y:S02]  /*4e90*/  DADD R12, R108, -R12 ;  /* 0x000000006c0c7229 */ /* 0x000fe4000000080c */
[----:B------:R-:W-:Y:S02]  /*4ea0*/  DADD R54, R54, R110 ;  /* 0x0000000036367229 */ /* 0x000fe4000000006e */
[----:B------:R-:W-:Y:S02]  /*4eb0*/  DADD R70, R18, -R70 ;  /* 0x0000000012467229 */ /* 0x000fe40000000846 */
[----:B------:R-:W-:-:S02]  /*4ec0*/  DADD R100, R178, R100 ;  /* 0x00000000b2647229 */ /* 0x000fc40000000064 */
[----:B------:R-:W-:Y:S02]  /*4ed0*/  DADD R12, R18, R12 ;  /* 0x00000000120c7229 */ /* 0x000fe4000000000c */
[----:B------:R-:W-:Y:S02]  /*4ee0*/  DMUL R130, R130, R116 ;  /* 0x0000007482827228 */ /* 0x000fe40000000000 */
[----:B------:R-:W-:-:S04]  /*4ef0*/  DADD R70, R70, R76 ;  /* 0x0000000046467229 */ /* 0x000fc8000000004c */
[----:B------:R-:W-:Y:S02]  /*4f00*/  DFMA R12, -R102, R12, R100 ;  /* 0x0000000c660c722b */ /* 0x000fe40000000164 */
[----:B------:R-:W-:Y:S02]  /*4f10*/  DMUL R116, R132, R116 ;  /* 0x0000007484747228 */ /* 0x000fe40000000000 */
[----:B------:R-:W-:Y:S02]  /*4f20*/  DFMA R50, -R48, R70, R50 ;  /* 0x000000463032722b */ /* 0x000fe40000000132 */
[----:B------:R-:W-:Y:S02]  /*4f30*/  DMUL R122, R114, R122 ;  /* 0x0000007a727a7228 */ /* 0x000fe40000000000 */
[----:B------:R-:W-:-:S06]  /*4f40*/  DFMA R12, R112, R14, R12 ;  /* 0x0000000e700c722b */ /* 0x000fcc000000000c */
[----:B------:R-:W-:Y:S02]  /*4f50*/  DMUL R118, R118, R122 ;  /* 0x0000007a76767228 */ /* 0x000fe40000000000 */
[----:B------:R-:W-:Y:S02]  /*4f60*/  DADD R12, -R198, R12 ;  /* 0x00000000c60c7229 */ /* 0x000fe4000000010c */
[----:B--2---:R-:W-:-:S08]  /*4f70*/  DMUL R92, R212, R92 ;  /* 0x0000005cd45c7228 */ /* 0x004fd00000000000 */
[----:B------:R-:W-:-:S08]  /*4f80*/  DFMA R90, R92, R90, R196 ;  /* 0x0000005a5c5a722b */ /* 0x000fd000000000c4 */
[----:B------:R-:W-:-:S08]  /*4f90*/  DFMA R52, -R204, R52, R90 ;  /* 0x00000034cc34722b */ /* 0x000fd0000000015a */
[----:B------:R-:W-:-:S08]  /*4fa0*/  DFMA R52, R86, R208, R52 ;  /* 0x000000d05634722b */ /* 0x000fd00000000034 */
[----:B------:R-:W-:-:S08]  /*4fb0*/  DFMA R52, -R92, R54, R52 ;  /* 0x000000365c34722b */ /* 0x000fd00000000134 */
[----:B------:R-:W-:-:S08]  /*4fc0*/  DMUL R52, R130, R52 ;  /* 0x0000003482347228 */ /* 0x000fd00000000000 */
[----:B------:R-:W-:-:S08]  /*4fd0*/  DFMA R50, R116, R50, R52 ;  /* 0x000000327432722b */ /* 0x000fd00000000034 */
[----:B------:R-:W-:-:S08]  /*4fe0*/  DFMA R12, R118, R12, R50 ;  /* 0x0000000c760c722b */ /* 0x000fd00000000032 */
[----:B------:R-:W-:-:S07]  /*4ff0*/  DFMA R38, R12, -R202, R38 ;  /* 0x800000ca0c26722b */ /* 0x000fce0000000026 */
[----:B------:R0:W-:Y:S04]  /*5000*/  STG.E.64 desc[UR6][R124.64+0x258000], R38 ;  /* 0x258000267c007986 */ /* 0x0001e8000c101b06 */
[----:B------:R-:W2:Y:S01]  /*5010*/  LDG.E.64 R12, desc[UR6][R146.64+0x258000] ;  /* 0x25800006920c7981 */ /* 0x000ea2000c1e1b00 */
[--C-:B----4-:R-:W-:Y:S02]  /*5020*/  DADD R18, R2, R2.reuse ;  /* 0x0000000002127229 */ /* 0x110fe40000000002 */
[----:B------:R-:W-:Y:S02]  /*5030*/  DADD R2, -R168, R2 ;  /* 0x00000000a8027229 */ /* 0x000fe40000000102 */
[----:B------:R-:W-:-:S04]  /*5040*/  DADD R20, R58, R58 ;  /* 0x000000003a147229 */ /* 0x000fc8000000003a */
[----:B---3--:R-:W-:Y:S02]  /*5050*/  DADD R8, R8, -R18 ;  /* 0x0000000008087229 */ /* 0x008fe40000000812 */
[----:B------:R-:W-:Y:S02]  /*5060*/  DADD R2, R2, R58 ;  /* 0x0000000002027229 */ /* 0x000fe4000000003a */
[--C-:B-----5:R-:W-:Y:S02]  /*5070*/  DADD R50, R6, R6.reuse ;  /* 0x0000000006327229 */ /* 0x120fe40000000006 */
[----:B------:R-:W-:Y:S02]  /*5080*/  DADD R6, -R168, R6 ;  /* 0x00000000a8067229 */ /* 0x000fe40000000106 */
[----:B------:R-:W-:Y:S02]  /*5090*/  DADD R8, R190, R8 ;  /* 0x00000000be087229 */ /* 0x000fe40000000008 */
[----:B------:R-:W-:-:S02]  /*50a0*/  DMUL R18, R44, R2 ;  /* 0x000000022c127228 */ /* 0x000fc40000000000 */
[----:B------:R-:W-:Y:S01]  /*50b0*/  DADD R20, R190, -R20 ;  /* 0x00000000be147229 */ /* 0x000fe20000000814 */
[----:B------:R-:W3:Y:S01]  /*50c0*/  LDG.E.64.CONSTANT R2, desc[UR6][R56.64+0x258a00] ;  /* 0x258a000638027981 */ /* 0x000ee2000c1e9b00 */
[----:B------:R-:W-:Y:S02]  /*50d0*/  DADD R42, R42, -R50 ;  /* 0x000000002a2a7229 */ /* 0x000fe40000000832 */
[----:B------:R-:W-:Y:S02]  /*50e0*/  DADD R50, R84, R84 ;  /* 0x0000000054327229 */ /* 0x000fe40000000054 */
[----:B------:R-:W-:Y:S02]  /*50f0*/  DFMA R8, R170, R8, -R18 ;  /* 0x00000008aa08722b */ /* 0x000fe40000000812 */
[----:B------:R-:W-:Y:S02]  /*5100*/  DADD R84, R6, R84 ;  /* 0x0000000006547229 */ /* 0x000fe40000000054 */
[----:B------:R-:W-:Y:S01]  /*5110*/  DADD R20, R20, R64 ;  /* 0x0000000014147229 */ /* 0x000fe20000000040 */
[----:B------:R-:W4:Y:S01]  /*5120*/  LDG.E.64.CONSTANT R6, desc[UR6][R56.64+0x259400] ;  /* 0x2594000638067981 */ /* 0x000f22000c1e9b00 */
[----:B------:R-:W-:-:S02]  /*5130*/  DADD R18, R16, R16 ;  /* 0x0000000010127229 */ /* 0x000fc40000000010 */
[C---:B------:R-:W-:Y:S02]  /*5140*/  DADD R50, R190.reuse, -R50 ;  /* 0x00000000be327229 */ /* 0x040fe40000000832 */
[----:B------:R-:W-:Y:S02]  /*5150*/  DADD R42, R190, R42 ;  /* 0x00000000be2a7229 */ /* 0x000fe4000000002a */
[----:B0-----:R-:W-:Y:S02]  /*5160*/  DFMA R38, R48, R20, R8 ;  /* 0x000000143026722b */ /* 0x001fe40000000008 */
[----:B------:R-:W-:Y:S01]  /*5170*/  DMUL R84, R86, R84 ;  /* 0x0000005456547228 */ /* 0x000fe20000000000 */
[----:B------:R-:W5:Y:S01]  /*5180*/  LDG.E.64.CONSTANT R8, desc[UR6][R56.64+0x258008] ;  /* 0x2580080638087981 */ /* 0x000f62000c1e9b00 */
[----:B------:R-:W-:Y:S02]  /*5190*/  DADD R52, R40, R40 ;  /* 0x0000000028347229 */ /* 0x000fe40000000028 */
[----:B------:R-:W-:Y:S01]  /*51a0*/  DADD R50, R50, R96 ;  /* 0x0000000032327229 */ /* 0x000fe20000000060 */
[----:B------:R-:W5:Y:S01]  /*51b0*/  LDG.E.64.CONSTANT R20, desc[UR6][R68.64+0x258a00] ;  /* 0x258a000644147981 */ /* 0x000f62000c1e9b00 */
[----:B------:R-:W-:-:S02]  /*51c0*/  DADD R46, R46, -R18 ;  /* 0x000000002e2e7229 */ /* 0x000fc40000000812 */
[----:B------:R-:W-:Y:S01]  /*51d0*/  DFMA R42, R204, R42, -R84 ;  /* 0x0000002acc2a722b */ /* 0x000fe20000000854 */
[----:B------:R-:W5:Y:S01]  /*51e0*/  LDG.E.64.CONSTANT R18, desc[UR6][R56.64+0x258010] ;  /* 0x2580100638127981 */ /* 0x000f62000c1e9b00 */
[----:B------:R-:W-:Y:S02]  /*51f0*/  DADD R52, R10, -R52 ;  /* 0x000000000a347229 */ /* 0x000fe40000000834 */
[----:B------:R-:W-:Y:S01]  /*5200*/  DADD R126, R138, -R126 ;  /* 0x000000008a7e7229 */ /* 0x000fe2000000087e */
[----:B------:R-:W5:Y:S01]  /*5210*/  LDG.E.64.CONSTANT R10, desc[UR6][R68.64+0x259400] ;  /* 0x25940006440a7981 */ /* 0x000f62000c1e9b00 */
[----:B------:R-:W-:Y:S02]  /*5220*/  DADD R46, R192, R46 ;  /* 0x00000000c02e7229 */ /* 0x000fe4000000002e */
[----:B------:R-:W-:Y:S02]  /*5230*/  DFMA R50, R92, R50, R42 ;  /* 0x000000325c32722b */ /* 0x000fe4000000002a */
[----:B------:R-:W-:-:S02]  /*5240*/  DADD R42, -R148, R16 ;  /* 0x00000000942a7229 */ /* 0x000fc40000000110 */
[----:B------:R-:W-:Y:S01]  /*5250*/  DADD R40, -R148, R40 ;  /* 0x0000000094287229 */ /* 0x000fe20000000128 */
[----:B------:R-:W5:Y:S01]  /*5260*/  LDG.E.64.CONSTANT R16, desc[UR6][R68.64+0x258008] ;  /* 0x2580080644107981 */ /* 0x000f62000c1e9b00 */
[----:B------:R-:W-:Y:S02]  /*5270*/  DADD R126, R190, R126 ;  /* 0x00000000be7e7229 */ /* 0x000fe4000000007e */
[----:B------:R-:W-:Y:S02]  /*5280*/  DADD R52, R192, R52 ;  /* 0x00000000c0347229 */ /* 0x000fe40000000034 */
[----:B------:R-:W-:Y:S02]  /*5290*/  DADD R54, R128, R128 ;  /* 0x0000000080367229 */ /* 0x000fe40000000080 */
[----:B------:R-:W-:Y:S02]  /*52a0*/  DMUL R140, R140, R14 ;  /* 0x0000000e8c8c7228 */ /* 0x000fe40000000000 */
[----:B------:R-:W-:-:S02]  /*52b0*/  DFMA R46, -R170, R46, R38 ;  /* 0x0000002eaa2e722b */ /* 0x000fc40000000126 */
[----:B------:R-:W-:Y:S01]  /*52c0*/  DADD R42, R42, R72 ;  /* 0x000000002a2a7229 */ /* 0x000fe20000000048 */
[----:B------:R-:W5:Y:S01]  /*52d0*/  LDG.E.64.CONSTANT R38, desc[UR6][R68.64+0x258010] ;  /* 0x2580100644267981 */ /* 0x000f62000c1e9b00 */
[----:B------:R-:W-:Y:S02]  /*52e0*/  DADD R40, R40, R128 ;  /* 0x0000000028287229 */ /* 0x000fe40000000080 */
[----:B------:R-:W-:Y:S02]  /*52f0*/  DFMA R50, -R204, R52, R50 ;  /* 0x00000034cc32722b */ /* 0x000fe40000000132 */
[----:B------:R-:W-:Y:S02]  /*5300*/  DADD R54, R192, -R54 ;  /* 0x00000000c0367229 */ /* 0x000fe40000000836 */
[----:B------:R-:W-:Y:S02]  /*5310*/  DFMA R126, R102, R126, -R140 ;  /* 0x0000007e667e722b */ /* 0x000fe4000000088c */
[----:B------:R-:W-:-:S02]  /*5320*/  DADD R72, R72, R72 ;  /* 0x0000000048487229 */ /* 0x000fc40000000048 */
[----:B------:R-:W-:Y:S02]  /*5330*/  DADD R142, R142, -R180 ;  /* 0x000000008e8e7229 */ /* 0x000fe400000008b4 */
[----:B------:R-:W-:Y:S02]  /*5340*/  DADD R54, R54, R134 ;  /* 0x0000000036367229 */ /* 0x000fe40000000086 */
[----:B------:R-:W-:Y:S02]  /*5350*/  DFMA R40, R86, R40, R50 ;  /* 0x000000285628722b */ /* 0x000fe40000000032 */
[----:B------:R-:W-:Y:S02]  /*5360*/  DADD R126, R188, R126 ;  /* 0x00000000bc7e7229 */ /* 0x000fe4000000007e */
[C---:B------:R-:W-:Y:S02]  /*5370*/  DADD R72, R192.reuse, -R72 ;  /* 0x00000000c0487229 */ /* 0x040fe40000000848 */
[----:B------:R-:W-:-:S02]  /*5380*/  DADD R142, R192, R142 ;  /* 0x00000000c08e7229 */ /* 0x000fc4000000008e */
[----:B------:R-:W-:Y:S02]  /*5390*/  DFMA R42, R44, R42, R46 ;  /* 0x0000002a2c2a722b */ /* 0x000fe4000000002e */
[----:B------:R-:W-:Y:S02]  /*53a0*/  DFMA R40, -R92, R54, R40 ;  /* 0x000000365c28722b */ /* 0x000fe40000000128 */
[----:B------:R-:W-:Y:S02]  /*53b0*/  DADD R72, R72, R78 ;  /* 0x0000000048487229 */ /* 0x000fe4000000004e */
[----:B------:R-:W-:-:S04]  /*53c0*/  DFMA R126, -R102, R142, R126 ;  /* 0x0000008e667e722b */ /* 0x000fc8000000017e */
[----:B------:R-:W-:Y:S02]  /*53d0*/  DMUL R40, R130, R40 ;  /* 0x0000002882287228 */ /* 0x000fe40000000000 */
[----:B------:R-:W-:Y:S02]  /*53e0*/  DFMA R42, -R48, R72, R42 ;  /* 0x00000048302a722b */ /* 0x000fe4000000012a */
[----:B------:R-:W-:-:S06]  /*53f0*/  DFMA R126, R144, R14, R126 ;  /* 0x0000000e907e722b */ /* 0x000fcc000000007e */
[----:B------:R-:W-:Y:S02]  /*5400*/  DFMA R40, R116, R42, R40 ;  /* 0x0000002a7428722b */ /* 0x000fe40000000028 */
[----:B------:R-:W-:-:S08]  /*5410*/  DADD R126, -R182, R126 ;  /* 0x00000000b67e7229 */ /* 0x000fd0000000017e */
[----:B------:R-:W-:-:S08]  /*5420*/  DFMA R40, R118, R126, R40 ;  /* 0x0000007e7628722b */ /* 0x000fd00000000028 */
[----:B--2---:R-:W-:-:S07]  /*5430*/  DFMA R12, R40, -R202, R12 ;  /* 0x800000ca280c722b */ /* 0x004fce000000000c */
[----:B------:R0:W-:Y:S04]  /*5440*/  STG.E.64 desc[UR6][R146.64+0x258000], R12 ;  /* 0x2580000c92007986 */ /* 0x0001e8000c101b06 */
[----:B------:R-:W2:Y:S01]  /*5450*/  LDG.E.64 R46, desc[UR6][R160.64+0x258000] ;  /* 0x25800006a02e7981 */ /* 0x000ea2000c1e1b00 */
[--C-:B---3--:R-:W-:Y:S02]  /*5460*/  DADD R42, R2, R2.reuse ;  /* 0x00000000022a7229 */ /* 0x108fe40000000002 */
[----:B------:R-:W-:-:S06]  /*5470*/  DADD R2, -R174, R2 ;  /* 0x00000000ae027229 */ /* 0x000fcc0000000102 */
[----:B----4-:R-:W-:Y:S02]  /*5480*/  DADD R6, R6, -R42 ;  /* 0x0000000006067229 */ /* 0x010fe4000000082a */
[--C-:B------:R-:W-:Y:S02]  /*5490*/  DADD R42, R94, R94.reuse ;  /* 0x000000005e2a7229 */ /* 0x100fe4000000005e */
[----:B------:R-:W-:-:S04]  /*54a0*/  DADD R2, R2, R94 ;  /* 0x0000000002027229 */ /* 0x000fc8000000005e */
[----:B------:R-:W-:Y:S02]  /*54b0*/  DADD R6, R166, R6 ;  /* 0x00000000a6067229 */ /* 0x000fe40000000006 */
[----:B-----5:R-:W-:Y:S02]  /*54c0*/  DADD R174, -R174, R8 ;  /* 0x00000000aeae7229 */ /* 0x020fe40000000108 */
[----:B------:R-:W-:Y:S02]  /*54d0*/  DADD R42, R166, -R42 ;  /* 0x00000000a62a7229 */ /* 0x000fe4000000082a */
[----:B------:R-:W-:Y:S02]  /*54e0*/  DMUL R2, R86, R2 ;  /* 0x0000000256027228 */ /* 0x000fe40000000000 */
[----:B------:R-:W-:Y:S02]  /*54f0*/  DADD R8, R8, R8 ;  /* 0x0000000008087229 */ /* 0x000fe40000000008 */
[----:B------:R-:W-:-:S02]  /*5500*/  DADD R40, R62, R62 ;  /* 0x000000003e287229 */ /* 0x000fc4000000003e */
[----:B------:R-:W-:Y:S02]  /*5510*/  DADD R42, R42, R120 ;  /* 0x000000002a2a7229 */ /* 0x000fe40000000078 */
[----:B------:R-:W-:Y:S02]  /*5520*/  DFMA R2, R204, R6, -R2 ;  /* 0x00000006cc02722b */ /* 0x000fe40000000802 */
[----:B------:R-:W-:Y:S02]  /*5530*/  DADD R8, R18, -R8 ;  /* 0x0000000012087229 */ /* 0x000fe40000000808 */
[----:B------:R-:W-:Y:S02]  /*5540*/  DADD R174, R174, R62 ;  /* 0x00000000aeae7229 */ /* 0x000fe4000000003e */
[----:B0-----:R-:W-:Y:S02]  /*5550*/  DADD R12, R20, R20 ;  /* 0x00000000140c7229 */ /* 0x001fe40000000014 */
[----:B------:R-:W-:-:S02]  /*5560*/  DADD R184, R184, R184 ;  /* 0x00000000b8b87229 */ /* 0x000fc400000000b8 */
[----:B------:R-:W-:Y:S02]  /*5570*/  DFMA R42, R92, R42, R2 ;  /* 0x0000002a5c2a722b */ /* 0x000fe40000000002 */
[----:B------:R-:W-:Y:S02]  /*5580*/  DADD R20, -R162, R20 ;  /* 0x00000000a2147229 */ /* 0x000fe40000000114 */
[C---:B------:R-:W-:Y:S02]  /*5590*/  DADD R40, R166.reuse, -R40 ;  /* 0x00000000a6287229 */ /* 0x040fe40000000828 */
[----:B------:R-:W-:Y:S02]  /*55a0*/  DADD R8, R166, R8 ;  /* 0x00000000a6087229 */ /* 0x000fe40000000008 */
[----:B------:R-:W-:Y:S02]  /*55b0*/  DMUL R174, R44, R174 ;  /* 0x000000ae2cae7228 */ /* 0x000fe40000000000 */
[----:B------:R-:W-:-:S02]  /*55c0*/  DADD R10, R10, -R12 ;  /* 0x000000000a0a7229 */ /* 0x000fc4000000080c */
[----:B------:R-:W-:Y:S02]  /*55d0*/  DADD R2, R16, R16 ;  /* 0x0000000010027229 */ /* 0x000fe40000000010 */
[----:B------:R-:W-:Y:S02]  /*55e0*/  DADD R152, R152, -R184 ;  /* 0x0000000098987229 */ /* 0x000fe400000008b8 */
[----:B------:R-:W-:Y:S02]  /*55f0*/  DADD R20, R20, R136 ;  /* 0x0000000014147229 */ /* 0x000fe40000000088 */
[----:B------:R-:W-:Y:S02]  /*5600*/  DADD R40, R40, R66 ;  /* 0x0000000028287229 */ /* 0x000fe40000000042 */
[----:B------:R-:W-:Y:S02]  /*5610*/  DFMA R8, R170, R8, -R174 ;  /* 0x00000008aa08722b */ /* 0x000fe400000008ae */
[----:B------:R-:W-:-:S02]  /*5620*/  DADD R10, R164, R10 ;  /* 0x00000000a40a7229 */ /* 0x000fc4000000000a */
[----:B------:R-:W-:Y:S02]  /*5630*/  DADD R2, R38, -R2 ;  /* 0x0000000026027229 */ /* 0x000fe40000000802 */
[----:B------:R-:W-:Y:S02]  /*5640*/  DADD R152, R166, R152 ;  /* 0x00000000a6987229 */ /* 0x000fe40000000098 */
[----:B------:R-:W-:Y:S02]  /*5650*/  DMUL R154, R154, R14 ;  /* 0x0000000e9a9a7228 */ /* 0x000fe40000000000 */
[----:B------:R-:W-:Y:S02]  /*5660*/  DADD R186, R186, R186 ;  /* 0x00000000baba7229 */ /* 0x000fe400000000ba */
[----:B------:R-:W-:Y:S02]  /*5670*/  DADD R136, R136, R136 ;  /* 0x0000000088887229 */ /* 0x000fe40000000088 */
[----:B------:R-:W-:-:S02]  /*5680*/  DFMA R8, R48, R40, R8 ;  /* 0x000000283008722b */ /* 0x000fc40000000008 */
[----:B------:R-:W-:Y:S02]  /*5690*/  DADD R16, -R162, R16 ;  /* 0x00000000a2107229 */ /* 0x000fe40000000110 */
[----:B------:R-:W-:Y:S02]  /*56a0*/  DFMA R10, -R204, R10, R42 ;  /* 0x0000000acc0a722b */ /* 0x000fe4000000012a */
[----:B------:R-:W-:Y:S02]  /*56b0*/  DADD R2, R164, R2 ;  /* 0x00000000a4027229 */ /* 0x000fe40000000002 */
[----:B------:R-:W-:Y:S02]  /*56c0*/  DFMA R152, R102, R152, -R154 ;  /* 0x000000986698722b */ /* 0x000fe4000000089a */
[----:B------:R-:W-:Y:S02]  /*56d0*/  DADD R156, R156, -R186 ;  /* 0x000000009c9c7229 */ /* 0x000fe400000008ba */
[----:B------:R-:W-:-:S02]  /*56e0*/  DADD R6, R74, R74 ;  /* 0x000000004a067229 */ /* 0x000fc4000000004a */
[----:B------:R-:W-:Y:S02]  /*56f0*/  DADD R136, R164, -R136 ;  /* 0x00000000a4887229 */ /* 0x000fe40000000888 */
[----:B------:R-:W-:Y:S02]  /*5700*/  DFMA R2, -R170, R2, R8 ;  /* 0x00000002aa02722b */ /* 0x000fe40000000108 */
[----:B------:R-:W-:Y:S02]  /*5710*/  DADD R16, R16, R74 ;  /* 0x0000000010107229 */ /* 0x000fe4000000004a */
[----:B------:R-:W-:Y:S02]  /*5720*/  DFMA R10, R86, R20, R10 ;  /* 0x00000014560a722b */ /* 0x000fe4000000000a */
[----:B------:R-:W-:Y:S02]  /*5730*/  DADD R152, R176, R152 ;  /* 0x00000000b0987229 */ /* 0x000fe40000000098 */
[----:B------:R-:W-:-:S02]  /*5740*/  DADD R6, R164, -R6 ;  /* 0x00000000a4067229 */ /* 0x000fc40000000806 */
[----:B------:R-:W-:Y:S02]  /*5750*/  DADD R156, R164, R156 ;  /* 0x00000000a49c7229 */ /* 0x000fe4000000009c */
[----:B------:R-:W-:Y:S02]  /*5760*/  DADD R136, R136, R150 ;  /* 0x0000000088887229 */ /* 0x000fe40000000096 */
[----:B------:R-:W-:Y:S02]  /*5770*/  DFMA R2, R44, R16, R2 ;  /* 0x000000102c02722b */ /* 0x000fe40000000002 */
[----:B------:R-:W-:Y:S02]  /*5780*/  DADD R6, R6, R80 ;  /* 0x0000000006067229 */ /* 0x000fe40000000050 */
[----:B------:R-:W-:Y:S02]  /*5790*/  DFMA R152, -R102, R156, R152 ;  /* 0x0000009c6698722b */ /* 0x000fe40000000198 */
[----:B------:R-:W-:-:S04]  /*57a0*/  DFMA R10, -R92, R136, R10 ;  /* 0x000000885c0a722b */ /* 0x000fc8000000010a */
[----:B------:R-:W-:Y:S02]  /*57b0*/  DFMA R2, -R48, R6, R2 ;  /* 0x000000063002722b */ /* 0x000fe40000000102 */
[----:B------:R-:W-:Y:S02]  /*57c0*/  DFMA R152, R158, R14, R152 ;  /* 0x0000000e9e98722b */ /* 0x000fe40000000098 */
[----:B------:R-:W-:-:S06]  /*57d0*/  DMUL R10, R130, R10 ;  /* 0x0000000a820a7228 */ /* 0x000fcc0000000000 */
[----:B------:R-:W-:Y:S02]  /*57e0*/  DADD R152, -R216, R152 ;  /* 0x00000000d8987229 */ /* 0x000fe40000000198 */
[----:B------:R-:W-:-:S08]  /*57f0*/  DFMA R2, R116, R2, R10 ;  /* 0x000000027402722b */ /* 0x000fd0000000000a */
[----:B------:R-:W-:-:S08]  /*5800*/  DFMA R2, R118, R152, R2 ;  /* 0x000000987602722b */ /* 0x000fd00000000002 */
[----:B--2---:R-:W-:-:S07]  /*5810*/  DFMA R2, R2, -R202, R46 ;  /* 0x800000ca0202722b */ /* 0x004fce000000002e */
[----:B------:R0:W-:Y:S04]  /*5820*/  STG.E.64 desc[UR6][R160.64+0x258000], R2 ;  /* 0x25800002a0007986 */ /* 0x0001e8000c101b06 */
.L_x_2:
[----:B------:R-:W-:Y:S05]  /*5830*/  BSYNC.RECONVERGENT B0 ;  /* 0x0000000000007941 */ /* 0x000fea0003800200 */
.L_x_1:
[----:B------:R-:W0:Y:S02]  /*5840*/  LDC R67, c[0x0][0x418] ;  /* 0x00010600ff437b82 */ /* 0x000e240000000800 */
[----:B0-----:R-:W-:-:S05]  /*5850*/  LOP3.LUT R2, R67, 0x7ffffffc, RZ, 0xc0, !PT ;  /* 0x7ffffffc43027812 */ /* 0x001fca00078ec0ff */
[----:B------:R-:W-:Y:S01]  /*5860*/  VIADD R3, R2, 0xfffffff8 ;  /* 0xfffffff802037836 */ /* 0x000fe20000000000 */
[----:B------:R-:W-:-:S04]  /*5870*/  IADD3 R2, PT, PT, R5, 0x4, RZ ;  /* 0x0000000405027810 */ /* 0x000fc80007ffe0ff */
[----:B------:R-:W-:Y:S01]  /*5880*/  ISETP.NE.AND P2, PT, R252, R3, PT ;  /* 0x00000003fc00720c */ /* 0x000fe20003f45270 */
[----:B------:R-:W-:Y:S02]  /*5890*/  VIADD R252, R5, 0x2 ;  /* 0x0000000205fc7836 */ /* 0x000fe40000000000 */
[----:B------:R-:W-:-:S10]  /*58a0*/  IMAD.MOV.U32 R5, RZ, RZ, R2 ;  /* 0x000000ffff057224 */ /* 0x000fd400078e0002 */
[----:B------:R-:W-:Y:S05]  /*58b0*/  @P2 BRA `(.L_x_11) ;  /* 0xffffffa800f82947 */ /* 0x000fea000383ffff */
[----:B------:R-:W-:-:S07]  /*58c0*/  MOV R5, R2 ;  /* 0x0000000200057202 */ /* 0x000fce0000000f00 */
.L_x_0:
[----:B------:R-:W-:-:S13]  /*58d0*/  LOP3.LUT P1, R67, R67, 0x3, RZ, 0xc0, !PT ;  /* 0x0000000343437812 */ /* 0x000fda000782c0ff */
[----:B------:R-:W-:Y:S05]  /*58e0*/  @!P1 EXIT ;  /* 0x000000000000994d */ /* 0x000fea0003800000 */
[----:B------:R-:W2:Y:S01]  /*58f0*/  LDL.LU R2, [R1+0x14] ;  /* 0x0000140001027983 */ /* 0x000ea20000300800 */
[----:B------:R-:W0:Y:S01]  /*5900*/  LDCU.128 UR20, c[0x0][0x3c0] ;  /* 0x00007800ff1477ac */ /* 0x000e220008000c00 */
[----:B------:R-:W-:Y:S01]  /*5910*/  ISETP.LT.U32.OR P0, PT, R0, 0x2, P0 ;  /* 0x000000020000780c */ /* 0x000fe20000701470 */
[----:B------:R-:W-:Y:S01]  /*5920*/  IMAD.WIDE.U32 R10, R4, 0x8, RZ ;  /* 0x00000008040a7825 */ /* 0x000fe200078e00ff */
[----:B------:R-:W3:Y:S01]  /*5930*/  LDL.LU R14, [R1+0x10] ;  /* 0x00001000010e7983 */ /* 0x000ee20000300800 */
[----:B------:R-:W1:Y:S01]  /*5940*/  LDCU.128 UR12, c[0x0][0x3b0] ;  /* 0x00007600ff0c77ac */ /* 0x000e620008000c00 */
[----:B------:R-:W-:Y:S01]  /*5950*/  IADD3 R45, PT, PT, R0, -0x2, RZ ;  /* 0xfffffffe002d7810 */ /* 0x000fe20007ffe0ff */
[C---:B------:R-:W-:Y:S01]  /*5960*/  VIADD R57, R4.reuse, 0xfffffffe ;  /* 0xfffffffe04397836 */ /* 0x040fe20000000000 */
[----:B------:R-:W4:Y:S01]  /*5970*/  LDC.64 R68, c[0x0][0x3f8] ;  /* 0x0000fe00ff447b82 */ /* 0x000f220000000a00 */
[----:B------:R-:W-:Y:S01]  /*5980*/  VIADD R8, R4, 0xffffffff ;  /* 0xffffffff04087836 */ /* 0x000fe20000000000 */
[----:B------:R-:W5:Y:S01]  /*5990*/  LDCU.64 UR8, c[0x0][0x398] ;  /* 0x00007300ff0877ac */ /* 0x000f620008000a00 */
[C---:B------:R-:W-:Y:S01]  /*59a0*/  IMAD.WIDE.U32 R6, R5.reuse, 0xc8000, RZ ;  /* 0x000c800005067825 */ /* 0x040fe200078e00ff */
[----:B------:R-:W5:Y:S03]  /*59b0*/  LDCU.128 UR16, c[0x0][0x3a0] ;  /* 0x00007400ff1077ac */ /* 0x000f660008000c00 */
[----:B------:R-:W-:Y:S01]  /*59c0*/  IMAD.WIDE.U32 R12, R5, 0x8, RZ ;  /* 0x00000008050c7825 */ /* 0x000fe200078e00ff */
[----:B------:R-:W0:Y:S03]  /*59d0*/  LDCU.64 UR10, c[0x0][0x410] ;  /* 0x00008200ff0a77ac */ /* 0x000e260008000a00 */
[----:B------:R-:W-:-:S04]  /*59e0*/  IMAD.WIDE.U32 R44, R45, 0xa00, R10 ;  /* 0x00000a002d2c7825 */ /* 0x000fc800078e000a */
[----:B------:R-:W-:Y:S01]  /*59f0*/  IMAD.MOV R67, RZ, RZ, -R67 ;  /* 0x000000ffff437224 */ /* 0x000fe200078e0a43 */
[----:B--2---:R-:W-:Y:S01]  /*5a00*/  ISETP.GT.U32.OR P0, PT, R4, R2, P0 ;  /* 0x000000020400720c */ /* 0x004fe20000704470 */
[----:B------:R-:W-:-:S04]  /*5a10*/  IMAD.WIDE.U32 R2, R0, 0xa00, RZ ;  /* 0x00000a0000027825 */ /* 0x000fc800078e00ff */
[----:B------:R-:W-:Y:S01]  /*5a20*/  IMAD.MOV.U32 R0, RZ, RZ, R6 ;  /* 0x000000ffff007224 */ /* 0x000fe200078e0006 */
[----:B------:R-:W-:Y:S01]  /*5a30*/  MOV R6, R12 ;  /* 0x0000000c00067202 */ /* 0x000fe20000000f00 */
[----:B------:R-:W-:-:S04]  /*5a40*/  IMAD.WIDE.U32 R8, R8, 0x8, R2 ;  /* 0x0000000808087825 */ /* 0x000fc800078e0002 */
[----:B------:R-:W-:-:S04]  /*5a50*/  IMAD.WIDE.U32 R56, R57, 0x8, R2 ;  /* 0x0000000839387825 */ /* 0x000fc800078e0002 */
[----:B---3--:R-:W-:-:S04]  /*5a60*/  IMAD.WIDE.U32 R2, R14, 0xa00, R10 ;  /* 0x00000a000e027825 */ /* 0x008fc800078e000a */
[----:B------:R-:W-:Y:S01]  /*5a70*/  IMAD.MOV.U32 R4, RZ, RZ, R7 ;  /* 0x000000ffff047224 */ /* 0x000fe200078e0007 */
[C---:B0-----:R-:W-:Y:S01]  /*5a80*/  IADD3 R10, P6, PT, R2.reuse, UR22, RZ ;  /* 0x00000016020a7c10 */ /* 0x041fe2000ffde0ff */
[----:B------:R-:W-:Y:S01]  /*5a90*/  IMAD.MOV.U32 R7, RZ, RZ, R13 ;  /* 0x000000ffff077224 */ /* 0x000fe200078e000d */
[C---:B-1----:R-:W-:Y:S02]  /*5aa0*/  IADD3 R12, P4, PT, R2.reuse, UR12, RZ ;  /* 0x0000000c020c7c10 */ /* 0x042fe4000ff9e0ff */
[C---:B------:R-:W-:Y:S02]  /*5ab0*/  IADD3.X R15, PT, PT, R3.reuse, UR23, RZ, P6, !PT ;  /* 0x00000017030f7c10 */ /* 0x040fe4000b7fe4ff */
[C---:B------:R-:W-:Y:S02]  /*5ac0*/  IADD3 R198, P6, PT, R2.reuse, UR14, RZ ;  /* 0x0000000e02c67c10 */ /* 0x040fe4000ffde0ff */
[----:B------:R-:W-:Y:S02]  /*5ad0*/  IADD3 R13, P3, PT, R2, UR20, RZ ;  /* 0x00000014020d7c10 */ /* 0x000fe4000ff7e0ff */
[----:B------:R-:W-:-:S02]  /*5ae0*/  IADD3.X R17, PT, PT, R3, UR13, RZ, P4, !PT ;  /* 0x0000000d03117c10 */ /* 0x000fc4000a7fe4ff */
[C---:B------:R-:W-:Y:S02]  /*5af0*/  IADD3.X R197, PT, PT, R3.reuse, UR15, RZ, P6, !PT ;  /* 0x0000000f03c57c10 */ /* 0x040fe4000b7fe4ff */
[C---:B-----5:R-:W-:Y:S02]  /*5b00*/  IADD3 R11, P5, PT, R2.reuse, UR8, RZ ;  /* 0x00000008020b7c10 */ /* 0x060fe4000ffbe0ff */
[----:B------:R-:W-:Y:S02]  /*5b10*/  IADD3 R14, P2, PT, R2, UR16, RZ ;  /* 0x00000010020e7c10 */ /* 0x000fe4000ff5e0ff */
[----:B------:R-:W-:Y:S02]  /*5b20*/  IADD3.X R18, PT, PT, R3, UR21, RZ, P3, !PT ;  /* 0x0000001503127c10 */ /* 0x000fe40009ffe4ff */
[C---:B------:R-:W-:Y:S02]  /*5b30*/  IADD3 R39, P4, PT, R44.reuse, UR16, RZ ;  /* 0x000000102c277c10 */ /* 0x040fe4000ff9e0ff */
[----:B------:R-:W-:-:S02]  /*5b40*/  IADD3 R200, P6, PT, R44, UR14, RZ ;  /* 0x0000000e2cc87c10 */ /* 0x000fc4000ffde0ff */
[----:B------:R-:W-:Y:S02]  /*5b50*/  IADD3 R196, P1, PT, R2, UR18, RZ ;  /* 0x0000001202c47c10 */ /* 0x000fe4000ff3e0ff */
[----:B------:R-:W-:Y:S02]  /*5b60*/  IADD3 R38, P3, PT, R44, UR20, RZ ;  /* 0x000000142c267c10 */ /* 0x000fe4000ff7e0ff */
[C---:B------:R-:W-:Y:S02]  /*5b70*/  IADD3.X R16, PT, PT, R3.reuse, UR9, RZ, P5, !PT ;  /* 0x0000000903107c10 */ /* 0x040fe4000affe4ff */
[----:B------:R-:W-:Y:S02]  /*5b80*/  IADD3.X R19, PT, PT, R3, UR17, RZ, P2, !PT ;  /* 0x0000001103137c10 */ /* 0x000fe400097fe4ff */
[C---:B------:R-:W-:Y:S02]  /*5b90*/  IADD3.X R43, PT, PT, R45.reuse, UR17, RZ, P4, !PT ;  /* 0x000000112d2b7c10 */ /* 0x040fe4000a7fe4ff */
[----:B------:R-:W-:-:S02]  /*5ba0*/  IADD3.X R199, PT, PT, R45, UR15, RZ, P6, !PT ;  /* 0x0000000f2dc77c10 */ /* 0x000fc4000b7fe4ff */
[----:B------:R-:W-:Y:S02]  /*5bb0*/  IADD3.X R195, PT, PT, R3, UR19, RZ, P1, !PT ;  /* 0x0000001303c37c10 */ /* 0x000fe40008ffe4ff */
[C---:B------:R-:W-:Y:S02]  /*5bc0*/  IADD3 R21, P2, PT, R44.reuse, UR12, RZ ;  /* 0x0000000c2c157c10 */ /* 0x040fe4000ff5e0ff */
        /* <DEDUP_REMOVED lines=12> */
[C---:B------:R-:W-:Y:S02]  /*5c90*/  IADD3 R50, P5, PT, R56.reuse, UR16, RZ ;  /* 0x0000001038327c10 */ /* 0x040fe4000ffbe0ff */
[C---:B------:R-:W-:Y:S02]  /*5ca0*/  IADD3 R52, P6, PT, R56.reuse, UR14, RZ ;  /* 0x0000000e38347c10 */ /* 0x040fe4000ffde0ff */
[----:B------:R-:W-:Y:S02]  /*5cb0*/  IADD3 R216, P4, PT, R56, UR18, RZ ;  /* 0x0000001238d87c10 */ /* 0x000fe4000ff9e0ff */
[----:B------:R-:W-:-:S02]  /*5cc0*/  IADD3.X R58, PT, PT, R9, UR21, RZ, P3, !PT ;  /* 0x00000015093a7c10 */ /* 0x000fc40009ffe4ff */
[C---:B------:R-:W-:Y:S02]  /*5cd0*/  IADD3 R45, P1, PT, R8.reuse, UR22, RZ ;  /* 0x00000016082d7c10 */ /* 0x040fe4000ff3e0ff */
[----:B------:R-:W-:Y:S02]  /*5ce0*/  IADD3 R59, P3, PT, R8, UR12, RZ ;  /* 0x0000000c083b7c10 */ /* 0x000fe4000ff7e0ff */
[C---:B------:R-:W-:Y:S02]  /*5cf0*/  IADD3.X R54, PT, PT, R57.reuse, UR17, RZ, P5, !PT ;  /* 0x0000001139367c10 */ /* 0x040fe4000affe4ff */
[C---:B------:R-:W-:Y:S02]  /*5d00*/  IADD3.X R55, PT, PT, R57.reuse, UR15, RZ, P6, !PT ;  /* 0x0000000f39377c10 */ /* 0x040fe4000b7fe4ff */
[C---:B------:R-:W-:Y:S01]  /*5d10*/  IADD3.X R56, PT, PT, R57.reuse, UR21, RZ, P2, !PT ;  /* 0x0000001539387c10 */ /* 0x040fe200097fe4ff */
[----:B------:R-:W0:Y:S01]  /*5d20*/  LDCU.64 UR20, c[0x0][0x3e0] ;  /* 0x00007c00ff1477ac */ /* 0x000e220008000a00 */
[----:B------:R-:W-:-:S02]  /*5d30*/  IADD3.X R201, PT, PT, R57, UR19, RZ, P4, !PT ;  /* 0x0000001339c97c10 */ /* 0x000fc4000a7fe4ff */
[C---:B------:R-:W-:Y:S02]  /*5d40*/  IADD3.X R57, PT, PT, R9.reuse, UR23, RZ, P1, !PT ;  /* 0x0000001709397c10 */ /* 0x040fe40008ffe4ff */
[----:B------:R-:W-:Y:S02]  /*5d50*/  IADD3.X R63, PT, PT, R9, UR13, RZ, P3, !PT ;  /* 0x0000000d093f7c10 */ /* 0x000fe40009ffe4ff */
[----:B----4-:R-:W-:Y:S02]  /*5d60*/  IADD3 R68, P1, PT, R68, -0x8, RZ ;  /* 0xfffffff844447810 */ /* 0x010fe40007f3e0ff */
[C---:B------:R-:W-:Y:S02]  /*5d70*/  IADD3 R60, P5, PT, R8.reuse, UR14, RZ ;  /* 0x0000000e083c7c10 */ /* 0x040fe4000ffbe0ff */
[C---:B------:R-:W-:Y:S02]  /*5d80*/  IADD3 R61, P4, PT, R8.reuse, UR16, RZ ;  /* 0x00000010083d7c10 */ /* 0x040fe4000ff9e0ff */
[----:B------:R-:W-:-:S02]  /*5d90*/  IADD3 R62, P2, PT, R8, UR8, RZ ;  /* 0x00000008083e7c10 */ /* 0x000fc4000ff5e0ff */
[----:B------:R-:W-:Y:S02]  /*5da0*/  IADD3 R218, P3, PT, R8, UR18, RZ ;  /* 0x0000001208da7c10 */ /* 0x000fe4000ff7e0ff */
[C---:B------:R-:W-:Y:S02]  /*5db0*/  IADD3.X R64, PT, PT, R9.reuse, UR15, RZ, P5, !PT ;  /* 0x0000000f09407c10 */ /* 0x040fe4000affe4ff */
[C---:B------:R-:W-:Y:S02]  /*5dc0*/  IADD3.X R65, PT, PT, R9.reuse, UR9, RZ, P2, !PT ;  /* 0x0000000909417c10 */ /* 0x040fe400097fe4ff */
[C---:B------:R-:W-:Y:S02]  /*5dd0*/  IADD3.X R66, PT, PT, R9.reuse, UR17, RZ, P4, !PT ;  /* 0x0000001109427c10 */ /* 0x040fe4000a7fe4ff */
[----:B------:R-:W-:Y:S02]  /*5de0*/  IADD3.X R217, PT, PT, R9, UR19, RZ, P3, !PT ;  /* 0x0000001309d97c10 */ /* 0x000fe40009ffe4ff */
[----:B0-----:R-:W-:-:S07]  /*5df0*/  IADD3.X R69, PT, PT, R69, -0x1, RZ, P1, !PT ;  /* 0xffffffff45457810 */ /* 0x001fce0000ffe4ff */
.L_x_16:
[----:B------:R-:W-:Y:S01]  /*5e00*/  IADD3 R67, PT, PT, R67, 0x1, RZ ;  /* 0x0000000143437810 */ /* 0x000fe20007ffe0ff */
[----:B------:R-:W-:Y:S03]  /*5e10*/  BSSY.RECONVERGENT B0, `(.L_x_12) ;  /* 0x00001e0000007945 */ /* 0x000fe60003800200 */
[----:B------:R-:W-:Y:S01]  /*5e20*/  ISETP.NE.AND P1, PT, R67, RZ, PT ;  /* 0x000000ff4300720c */ /* 0x000fe20003f25270 */
[----:B0-----:R-:W-:-:S12]  /*5e30*/  @P0 BRA `(.L_x_13) ;  /* 0x0000001c00740947 */ /* 0x001fd80003800000 */
[----:B------:R-:W-:-:S05]  /*5e40*/  IADD3 R146, P2, PT, R22, R0, RZ ;  /* 0x0000000016927210 */ /* 0x000fca0007f5e0ff */
[----:B------:R-:W-:-:S05]  /*5e50*/  IMAD.X R147, R23, 0x1, R4, P2 ;  /* 0x0000000117937824 */ /* 0x000fca00010e0604 */
[----:B------:R-:W2:Y:S01]  /*5e60*/  LDG.E.64.CONSTANT R70, desc[UR6][R146.64] ;  /* 0x0000000692467981 */ /* 0x000ea2000c1e9b00 */
[----:B------:R-:W-:Y:S01]  /*5e70*/  IMAD.MOV.U32 R2, RZ, RZ, 0x1 ;  /* 0x00000001ff027424 */ /* 0x000fe200078e00ff */
[----:B------:R-:W-:Y:S01]  /*5e80*/  MOV R72, 0xc8000 ;  /* 0x000c800000487802 */ /* 0x000fe20000000f00 */
[----:B------:R-:W-:Y:S01]  /*5e90*/  IMAD.MOV.U32 R73, RZ, RZ, 0x0 ;  /* 0x00000000ff497424 */ /* 0x000fe200078e00ff */
[----:B------:R-:W-:Y:S03]  /*5ea0*/  BSSY.RECONVERGENT B1, `(.L_x_14) ;  /* 0x0000014000017945 */ /* 0x000fe60003800200 */
[----:B------:R-:W-:Y:S01]  /*5eb0*/  IMAD.WIDE R72, R5, 0xc8000, -R72 ;  /* 0x000c800005487825 */ /* 0x000fe200078e0a48 */
        /* <DEDUP_REMOVED lines=18> */
.L_x_15:
[----:B------:R-:W-:Y:S05]  /*5fe0*/  BSYNC.RECONVERGENT B1 ;  /* 0x0000000000017941 */ /* 0x000fea0003800200 */
.L_x_14:
[----:B------:R-:W2:Y:S01]  /*5ff0*/  LDL.64 R74, [R1] ;  /* 0x00000000014a7983 */ /* 0x000ea20000100a00 */
[----:B------:R-:W0:Y:S01]  /*6000*/  S2UR UR8, SR_CTAID.X ;  /* 0x00000000000879c3 */ /* 0x000e220000002500 */
[C---:B------:R-:W-:Y:S01]  /*6010*/  IADD3 R82, P4, PT, R0.reuse, R45, RZ ;  /* 0x0000002d00527210 */ /* 0x040fe20007f9e0ff */
[----:B------:R-:W0:Y:S01]  /*6020*/  S2R R2, SR_TID.X ;  /* 0x0000000000027919 */ /* 0x000e220000002100 */
[C---:B------:R-:W-:Y:S01]  /*6030*/  IADD3 R156, P3, PT, R0.reuse, R62, RZ ;  /* 0x0000003e009c7210 */ /* 0x040fe20007f7e0ff */
[----:B------:R-:W1:Y:S04]  /*6040*/  S2R R8, SR_TID.Y ;  /* 0x0000000000087919 */ /* 0x000e680000002200 */
[----:B------:R-:W0:Y:S01]  /*6050*/  LDC R123, c[0x0][0x360] ;  /* 0x0000d800ff7b7b82 */ /* 0x000e220000000800 */
[----:B------:R-:W-:-:S02]  /*6060*/  IADD3 R78, P6, PT, R0, R10, RZ ;  /* 0x0000000a004e7210 */ /* 0x000fc40007fde0ff */
[----:B------:R-:W-:Y:S01]  /*6070*/  IADD3 R150, P5, PT, R0, R11, RZ ;  /* 0x0000000b00967210 */ /* 0x000fe20007fbe0ff */
[----:B------:R-:W3:Y:S04]  /*6080*/  LDG.E.64.CONSTANT R100, desc[UR6][R146.64+0xa00] ;  /* 0x000a000692647981 */ /* 0x000ee8000c1e9b00 */
[----:B------:R-:W1:Y:S01]  /*6090*/  S2UR UR9, SR_CTAID.Y ;  /* 0x00000000000979c3 */ /* 0x000e620000002600 */
[----:B------:R-:W4:Y:S04]  /*60a0*/  LDG.E.64.CONSTANT R108, desc[UR6][R146.64+0x8] ;  /* 0x00000806926c7981 */ /* 0x000f28000c1e9b00 */
[----:B------:R-:W5:Y:S03]  /*60b0*/  LDG.E.64.CONSTANT R84, desc[UR6][R250.64] ;  /* 0x00000006fa547981 */ /* 0x000f66000c1e9b00 */
[----:B------:R-:W1:Y:S08]  /*60c0*/  LDC R119, c[0x0][0x364] ;  /* 0x0000d900ff777b82 */ /* 0x000e700000000800 */
[----:B------:R-:W1:Y:S01]  /*60d0*/  LDC.64 R170, c[0x0][0x3f0] ;  /* 0x0000fc00ffaa7b82 */ /* 0x000e620000000a00 */
[----:B0-----:R-:W-:Y:S01]  /*60e0*/  IMAD R123, R123, UR8, R2 ;  /* 0x000000087b7b7c24 */ /* 0x001fe2000f8e0202 */
[----:B------:R-:W-:-:S06]  /*60f0*/  IADD3 R2, P2, PT, R24, R0, RZ ;  /* 0x0000000018027210 */ /* 0x000fcc0007f5e0ff */
[----:B------:R-:W0:Y:S01]  /*6100*/  LDC.64 R166, c[0x0][0x3e8] ;  /* 0x0000fa00ffa67b82 */ /* 0x000e220000000a00 */
[C---:B------:R-:W-:Y:S01]  /*6110*/  IADD3.X R83, PT, PT, R4.reuse, R57, RZ, P4, !PT ;  /* 0x0000003904537210 */ /* 0x040fe200027fe4ff */
[----:B------:R-:W-:Y:S01]  /*6120*/  IMAD.X R3, R25, 0x1, R4, P2 ;  /* 0x0000000119037824 */ /* 0x000fe200010e0604 */
[C---:B------:R-:W-:Y:S01]  /*6130*/  IADD3.X R151, PT, PT, R4.reuse, R16, RZ, P5, !PT ;  /* 0x0000001004977210 */ /* 0x040fe20002ffe4ff */
[----:B------:R-:W-:Y:S01]  /*6140*/  IMAD.X R157, R4, 0x1, R65, P3 ;  /* 0x00000001049d7824 */ /* 0x000fe200018e0641 */
[----:B------:R-:W5:Y:S01]  /*6150*/  LDG.E.64.CONSTANT R146, desc[UR6][R146.64+0xc8000] ;  /* 0x0c80000692927981 */ /* 0x000f62000c1e9b00 */
[----:B-1----:R-:W-:-:S03]  /*6160*/  IMAD R119, R119, UR9, R8 ;  /* 0x0000000977777c24 */ /* 0x002fc6000f8e0208 */
[----:B------:R-:W5:Y:S01]  /*6170*/  LDG.E.64.CONSTANT R82, desc[UR6][R82.64] ;  /* 0x0000000652527981 */ /* 0x000f62000c1e9b00 */
[----:B------:R-:W-:Y:S01]  /*6180*/  IMAD.X R79, R4, 0x1, R15, P6 ;  /* 0x00000001044f7824 */ /* 0x000fe200030e060f */
[----:B------:R-:W1:Y:S02]  /*6190*/  LDC.64 R114, c[0x0][0x400] ;  /* 0x00010000ff727b82 */ /* 0x000e640000000a00 */
[----:B------:R-:W5:Y:S01]  /*61a0*/  LDG.E.64.CONSTANT R154, desc[UR6][R2.64+0x8] ;  /* 0x00000806029a7981 */ /* 0x000f62000c1e9b00 */
[----:B------:R-:W-:-:S03]  /*61b0*/  IMAD.WIDE.U32 R170, R119, 0x8, R170 ;  /* 0x0000000877aa7825 */ /* 0x000fc600078e00aa */
[----:B------:R-:W4:Y:S02]  /*61c0*/  LDG.E.64.CONSTANT R156, desc[UR6][R156.64] ;  /* 0x000000069c9c7981 */ /* 0x000f24000c1e9b00 */
[----:B------:R-:W1:Y:S02]  /*61d0*/  LDC.64 R112, c[0x0][0x3d8] ;  /* 0x0000f600ff707b82 */ /* 0x000e640000000a00 */
[----:B------:R-:W3:Y:S01]  /*61e0*/  LDG.E.64.CONSTANT R94, desc[UR6][R170.64+0x8] ;  /* 0x00000806aa5e7981 */ /* 0x000ee2000c1e9b00 */
[----:B0-----:R-:W-:-:S03]  /*61f0*/  IMAD.WIDE.U32 R166, R123, 0x8, R166 ;  /* 0x000000087ba67825 */ /* 0x001fc600078e00a6 */
[----:B------:R-:W5:Y:S02]  /*6200*/  LDG.E.64.CONSTANT R78, desc[UR6][R78.64] ;  /* 0x000000064e4e7981 */ /* 0x000f64000c1e9b00 */
[----:B------:R-:W0:Y:S02]  /*6210*/  LDC.64 R96, c[0x0][0x408] ;  /* 0x00010200ff607b82 */ /* 0x000e240000000a00 */
[----:B------:R-:W5:Y:S04]  /*6220*/  LDG.E.64.CONSTANT R104, desc[UR6][R166.64+0x8] ;  /* 0x00000806a6687981 */ /* 0x000f68000c1e9b00 */
[----:B------:R-:W5:Y:S01]  /*6230*/  LDG.E.64.CONSTANT R150, desc[UR6][R150.64] ;  /* 0x0000000696967981 */ /* 0x000f62000c1e9b00 */
[C---:B------:R-:W-:Y:S01]  /*6240*/  IADD3 R190, P2, PT, R0.reuse, R46, RZ ;  /* 0x0000002e00be7210 */ /* 0x040fe20007f5e0ff */
[----:B------:R-:W1:Y:S02]  /*6250*/  LDC.64 R8, c[0x0][0x3f8] ;  /* 0x0000fe00ff087b82 */ /* 0x000e640000000a00 */
[----:B------:R-:W5:Y:S04]  /*6260*/  LDG.E.64.CONSTANT R142, desc[UR6][R2.64] ;  /* 0x00000006028e7981 */ /* 0x000f68000c1e9b00 */
[----:B------:R-:W5:Y:S01]  /*6270*/  LDG.E.64.CONSTANT R174, desc[UR6][R2.64+0x10] ;  /* 0x0000100602ae7981 */ /* 0x000f62000c1e9b00 */
[----:B------:R-:W-:Y:S01]  /*6280*/  IADD3 R102, P3, PT, R0, R20, RZ ;  /* 0x0000001400667210 */ /* 0x000fe20007f7e0ff */
[----:B------:R-:W-:-:S02]  /*6290*/  IMAD.X R191, R4, 0x1, R51, P2 ;  /* 0x0000000104bf7824 */ /* 0x000fc400010e0633 */
[----:B------:R-:W5:Y:S01]  /*62a0*/  LDG.E.64.CONSTANT R152, desc[UR6][R2.64+0xa00] ;  /* 0x000a000602987981 */ /* 0x000f62000c1e9b00 */
[----:B------:R-:W-:-:S03]  /*62b0*/  IADD3.X R103, PT, PT, R4, R40, RZ, P3, !PT ;  /* 0x0000002804677210 */ /* 0x000fc60001ffe4ff */
[----:B------:R-:W5:Y:S04]  /*62c0*/  LDG.E.64.CONSTANT R190, desc[UR6][R190.64] ;  /* 0x00000006bebe7981 */ /* 0x000f68000c1e9b00 */
[----:B------:R-:W5:Y:S04]  /*62d0*/  LDG.E.64.CONSTANT R102, desc[UR6][R102.64] ;  /* 0x0000000666667981 */ /* 0x000f68000c1e9b00 */
[----:B------:R-:W5:Y:S04]  /*62e0*/  LDG.E.64.CONSTANT R166, desc[UR6][R166.64] ;  /* 0x00000006a6a67981 */ /* 0x000f68000c1e9b00 */
[----:B------:R-:W5:Y:S01]  /*62f0*/  LDG.E.64.CONSTANT R192, desc[UR6][R2.64+0x1400] ;  /* 0x0014000602c07981 */ /* 0x000f62000c1e9b00 */
[----:B------:R-:W-:-:S03]  /*6300*/  IADD3 R110, P2, PT, R26, R0, RZ ;  /* 0x000000001a6e7210 */ /* 0x000fc60007f5e0ff */
[----:B------:R-:W5:Y:S02]  /*6310*/  LDG.E.64.CONSTANT R170, desc[UR6][R170.64] ;  /* 0x00000006aaaa7981 */ /* 0x000f64000c1e9b00 */
[----:B------:R-:W-:Y:S01]  /*6320*/  IMAD.X R111, R27, 0x1, R4, P2 ;  /* 0x000000011b6f7824 */ /* 0x000fe200010e0604 */
[----:B------:R-:W-:Y:S01]  /*6330*/  IADD3 R76, P4, PT, R24, R72, RZ ;  /* 0x00000048184c7210 */ /* 0x000fe20007f9e0ff */
[----:B------:R-:W5:Y:S04]  /*6340*/  LDG.E.64.CONSTANT R80, desc[UR6][R2.64+0xc8000] ;  /* 0x0c80000602507981 */ /* 0x000f68000c1e9b00 */
[----:B------:R-:W5:Y:S04]  /*6350*/  LDG.E.64.CONSTANT R90, desc[UR6][R110.64+0x8] ;  /* 0x000008066e5a7981 */ /* 0x000f68000c1e9b00 */
[----:B------:R-:W5:Y:S04]  /*6360*/  LDG.E.64.CONSTANT R130, desc[UR6][R110.64+0xa00] ;  /* 0x000a00066e827981 */ /* 0x000f68000c1e9b00 */
[----:B------:R-:W5:Y:S04]  /*6370*/  LDG.E.64.CONSTANT R172, desc[UR6][R110.64+0x10] ;  /* 0x000010066eac7981 */ /* 0x000f68000c1e9b00 */
[----:B------:R-:W5:Y:S04]  /*6380*/  LDG.E.64.CONSTANT R168, desc[UR6][R110.64+0x1400] ;  /* 0x001400066ea87981 */ /* 0x000f68000c1e9b00 */
[----:B------:R-:W5:Y:S01]  /*6390*/  LDG.E.64.CONSTANT R132, desc[UR6][R110.64] ;  /* 0x000000066e847981 */ /* 0x000f62000c1e9b00 */
[----:B------:R-:W-:-:S02]  /*63a0*/  IADD3 R92, P2, PT, R0, R12, RZ ;  /* 0x0000000c005c7210 */ /* 0x000fc40007f5e0ff */
[----:B------:R-:W-:Y:S01]  /*63b0*/  IADD3.X R77, PT, PT, R25, R73, RZ, P4, !PT ;  /* 0x00000049194d7210 */ /* 0x000fe200027fe4ff */
[----:B------:R-:W5:Y:S02]  /*63c0*/  LDG.E.64.CONSTANT R144, desc[UR6][R2.64+0x190000] ;  /* 0x1900000602907981 */ /* 0x000f64000c1e9b00 */
[----:B------:R-:W-:Y:S01]  /*63d0*/  IMAD.X R93, R4, 0x1, R17, P2 ;  /* 0x00000001045d7824 */ /* 0x000fe200010e0611 */
[----:B-1----:R-:W-:Y:S01]  /*63e0*/  IADD3 R8, P2, P3, R6, 0x8, R8 ;  /* 0x0000000806087810 */ /* 0x002fe20007b5e008 */
[----:B------:R-:W5:Y:S04]  /*63f0*/  LDG.E.64.CONSTANT R140, desc[UR6][R76.64] ;  /* 0x000000064c8c7981 */ /* 0x000f68000c1e9b00 */
[----:B------:R-:W5:Y:S01]  /*6400*/  LDG.E.64.CONSTANT R92, desc[UR6][R92.64] ;  /* 0x000000065c5c7981 */ /* 0x000f62000c1e9b00 */
[----:B------:R-:W-:-:S02]  /*6410*/  IADD3.X R9, PT, PT, R7, R9, RZ, P2, P3 ;  /* 0x0000000907097210 */ /* 0x000fc400017e64ff */
[----:B------:R-:W-:Y:S01]  /*6420*/  IADD3 R124, P2, PT, R0, R21, RZ ;  /* 0x00000015007c7210 */ /* 0x000fe20007f5e0ff */
[----:B------:R-:W5:Y:S04]  /*6430*/  LDG.E.64.CONSTANT R2, desc[UR6][R110.64+0xc8000] ;  /* 0x0c8000066e027981 */ /* 0x000f68000c1e9b00 */
[----:B------:R-:W5:Y:S01]  /*6440*/  LDG.E.64.CONSTANT R88, desc[UR6][R8.64+-0x8] ;  /* 0xfffff80608587981 */ /* 0x000f62000c1e9b00 */
[----:B------:R-:W-:Y:S01]  /*6450*/  IMAD.X R125, R4, 0x1, R41, P2 ;  /* 0x00000001047d7824 */ /* 0x000fe200010e0629 */
[----:B------:R-:W-:Y:S02]  /*6460*/  IADD3 R136, P2, PT, R0, R59, RZ ;  /* 0x0000003b00887210 */ /* 0x000fe40007f5e0ff */
[----:B------:R-:W-:Y:S01]  /*6470*/  IADD3 R134, P4, PT, R22, R72, RZ ;  /* 0x0000004816867210 */ /* 0x000fe20007f9e0ff */
[----:B------:R-:W5:Y:S01]  /*6480*/  LDG.E.64.CONSTANT R106, desc[UR6][R8.64] ;  /* 0x00000006086a7981 */ /* 0x000f62000c1e9b00 */
[----:B------:R-:W-:-:S03]  /*6490*/  IMAD.WIDE R138, R5, 0x8, R68 ;  /* 0x00000008058a7825 */ /* 0x000fc600078e0244 */
[----:B------:R-:W5:Y:S01]  /*64a0*/  LDG.E.64.CONSTANT R124, desc[UR6][R124.64] ;  /* 0x000000067c7c7981 */ /* 0x000f62000c1e9b00 */
[----:B------:R-:W-:-:S03]  /*64b0*/  IADD3.X R135, PT, PT, R23, R73, RZ, P4, !PT ;  /* 0x0000004917877210 */ /* 0x000fc600027fe4ff */
[----:B------:R-:W5:Y:S01]  /*64c0*/  LDG.E.64.CONSTANT R76, desc[UR6][R76.64+-0xc8000] ;  /* 0xf38000064c4c7981 */ /* 0x000f62000c1e9b00 */
[----:B------:R-:W-:Y:S01]  /*64d0*/  IMAD.X R137, R4, 0x1, R63, P2 ;  /* 0x0000000104897824 */ /* 0x000fe200010e063f */
[----:B------:R-:W-:Y:S02]  /*64e0*/  IADD3 R116, P2, PT, R26, R72, RZ ;  /* 0x000000481a747210 */ /* 0x000fe40007f5e0ff */
[----:B------:R-:W5:Y:S01]  /*64f0*/  LDG.E.64.CONSTANT R138, desc[UR6][R138.64] ;  /* 0x000000068a8a7981 */ /* 0x000f62000c1e9b00 */
[----:B------:R-:W-:-:S03]  /*6500*/  IMAD.WIDE.U32 R126, R123, 0x8, R114 ;  /* 0x000000087b7e7825 */ /* 0x000fc600078e0072 */
[----:B------:R-:W5:Y:S01]  /*6510*/  LDG.E.64.CONSTANT R134, desc[UR6][R134.64] ;  /* 0x0000000686867981 */ /* 0x000f62000c1e9b00 */
[----:B------:R-:W-:-:S03]  /*6520*/  IMAD.WIDE.U32 R114, R119, 0x8, R112 ;  /* 0x0000000877727825 */ /* 0x000fc600078e0070 */
[----:B------:R-:W5:Y:S04]  /*6530*/  LDG.E.64.CONSTANT R136, desc[UR6][R136.64] ;  /* 0x0000000688887981 */ /* 0x000f68000c1e9b00 */
[----:B------:R-:W5:Y:S01]  /*6540*/  LDG.E.64.CONSTANT R8, desc[UR6][R110.64+0x190000] ;  /* 0x190000066e087981 */ /* 0x000f62000c1e9b00 */
[----:B------:R-:W-:Y:S01]  /*6550*/  IMAD.X R117, R27, 0x1, R73, P2 ;  /* 0x000000011b757824 */ /* 0x000fe200010e0649 */
[----:B------:R-:W-:Y:S02]  /*6560*/  IADD3 R86, P3, PT, R0, R49, RZ ;  /* 0x0000003100567210 */ /* 0x000fe40007f7e0ff */
[----:B------:R-:W-:Y:S01]  /*6570*/  IADD3 R120, P2, PT, R6, UR10, RZ ;  /* 0x0000000a06787c10 */ /* 0x000fe2000ff5e0ff */
[----:B------:R-:W5:Y:S04]  /*6580*/  LDG.E.64.CONSTANT R126, desc[UR6][R126.64] ;  /* 0x000000067e7e7981 */ /* 0x000f68000c1e9b00 */
[----:B--2---:R1:W2:Y:S01]  /*6590*/  LDG.E.64.CONSTANT R98, desc[UR6][R74.64] ;  /* 0x000000064a627981 */ /* 0x0042a2000c1e9b00 */
[----:B0-----:R-:W-:Y:S01]  /*65a0*/  IMAD.WIDE.U32 R118, R119, 0x8, R96 ;  /* 0x0000000877767825 */ /* 0x001fe200078e0060 */
[----:B------:R-:W-:-:S02]  /*65b0*/  IADD3.X R121, PT, PT, R7, UR11, RZ, P2, !PT ;  /* 0x0000000b07797c10 */ /* 0x000fc400097fe4ff */
[----:B------:R-:W2:Y:S01]  /*65c0*/  LDG.E.64.CONSTANT R128, desc[UR6][R116.64] ;  /* 0x0000000674807981 */ /* 0x000ea2000c1e9b00 */
[----:B------:R-:W-:-:S03]  /*65d0*/  IMAD.X R87, R4, 0x1, R53, P3 ;  /* 0x0000000104577824 */ /* 0x000fc600018e0635 */
[----:B------:R-:W2:Y:S01]  /*65e0*/  LDG.E.64.CONSTANT R114, desc[UR6][R114.64] ;  /* 0x0000000672727981 */ /* 0x000ea2000c1e9b00 */
[----:B-1----:R-:W0:Y:S03]  /*65f0*/  LDC.64 R74, c[0x0][0x3d0] ;  /* 0x0000f400ff4a7b82 */ /* 0x002e260000000a00 */
[----:B------:R-:W2:Y:S04]  /*6600*/  LDG.E.64.CONSTANT R86, desc[UR6][R86.64] ;  /* 0x0000000656567981 */ /* 0x000ea8000c1e9b00 */
[----:B------:R-:W2:Y:S04]  /*6610*/  LDG.E.64.CONSTANT R118, desc[UR6][R118.64] ;  /* 0x0000000676767981 */ /* 0x000ea8000c1e9b00 */
[----:B------:R-:W2:Y:S04]  /*6620*/  LDG.E.64.CONSTANT R120, desc[UR6][R120.64] ;  /* 0x0000000678787981 */ /* 0x000ea8000c1e9b00 */
[----:B------:R-:W2:Y:S01]  /*6630*/  LDG.E.64.CONSTANT R116, desc[UR6][R116.64+-0xc8000] ;  /* 0xf380000674747981 */ /* 0x000ea2000c1e9b00 */
[----:B0-----:R-:W-:Y:S01]  /*6640*/  IMAD.WIDE.U32 R122, R123, 0x8, R74 ;  /* 0x000000087b7a7825 */ /* 0x001fe200078e004a */
[----:B------:R-:W-:-:S04]  /*6650*/  IADD3 R74, P3, PT, R6, UR20, RZ ;  /* 0x00000014064a7c10 */ /* 0x000fc8000ff7e0ff */
[----:B------:R-:W-:Y:S01]  /*6660*/  IADD3.X R75, PT, PT, R7, UR21, RZ, P3, !PT ;  /* 0x00000015074b7c10 */ /* 0x000fe20009ffe4ff */
[----:B------:R-:W2:Y:S05]  /*6670*/  LDG.E.64.CONSTANT R122, desc[UR6][R122.64] ;  /* 0x000000067a7a7981 */ /* 0x000eaa000c1e9b00 */
[----:B------:R-:W2:Y:S01]  /*6680*/  LDG.E.64.CONSTANT R74, desc[UR6][R74.64] ;  /* 0x000000064a4a7981 */ /* 0x000ea2000c1e9b00 */
[----:B------:R-:W-:-:S04]  /*6690*/  IADD3 R112, P2, PT, R230, R0, RZ ;  /* 0x00000000e6707210 */ /* 0x000fc80007f5e0ff */
[----:B------:R-:W-:-:S05]  /*66a0*/  IADD3.X R113, PT, PT, R231, R4, RZ, P2, !PT ;  /* 0x00000004e7717210 */ /* 0x000fca00017fe4ff */
[----:B------:R-:W2:Y:S01]  /*66b0*/  LDG.E.64 R96, desc[UR6][R112.64] ;  /* 0x0000000670607981 */ /* 0x000ea2000c1e1b00 */
[----:B---3--:R-:W-:Y:S01]  /*66c0*/  DMUL R100, R100, R94 ;  /* 0x0000005e64647228 */ /* 0x008fe20000000000 */
[----:B------:R-:W-:Y:S01]  /*66d0*/  IADD3 R94, P2, PT, R28, R0, RZ ;  /* 0x000000001c5e7210 */ /* 0x000fe20007f5e0ff */
[----:B----4-:R-:W-:-:S04]  /*66e0*/  DADD R148, R156, R156 ;  /* 0x000000009c947229 */ /* 0x010fc8000000009c */
[----:B------:R-:W-:Y:S01]  /*66f0*/  IMAD.X R95, R29, 0x1, R4, P2 ;  /* 0x000000011d5f7824 */ /* 0x000fe200010e0604 */
[----:B-----5:R-:W-:Y:S02]  /*6700*/  DMUL R104, R108, R104 ;  /* 0x000000686c687228 */ /* 0x020fe40000000000 */
[----:B------:R-:W-:Y:S02]  /*6710*/  DMUL R84, R84, R78 ;  /* 0x0000004e54547228 */ /* 0x000fe40000000000 */
[----:B------:R-:W-:Y:S01]  /*6720*/  DADD R108, R150, R150 ;  /* 0x00000000966c7229 */ /* 0x000fe20000000096 */
[C---:B------:R-:W-:Y:S01]  /*6730*/  IADD3 R182, P3, PT, R0.reuse, R14, RZ ;  /* 0x0000000e00b67210 */ /* 0x040fe20007f7e0ff */
[----:B------:R-:W-:Y:S01]  /*6740*/  DADD R188, R70, R70 ;  /* 0x0000000046bc7229 */ /* 0x000fe20000000046 */
[----:B------:R-:W3:Y:S01]  /*6750*/  LDG.E.64.CONSTANT R110, desc[UR6][R94.64+0x8] ;  /* 0x000008065e6e7981 */ /* 0x000ee2000c1e9b00 */
[C---:B------:R-:W-:Y:S02]  /*6760*/  DADD R78, R142.reuse, R142 ;  /* 0x000000008e4e7229 */ /* 0x040fe4000000008e */
[C---:B------:R-:W-:Y:S01]  /*6770*/  DADD R148, R142.reuse, -R148 ;  /* 0x000000008e947229 */ /* 0x040fe20000000894 */
[----:B------:R-:W4:Y:S01]  /*6780*/  LDG.E.64.CONSTANT R70, desc[UR6][R94.64+0xa00] ;  /* 0x000a00065e467981 */ /* 0x000f22000c1e9b00 */
[----:B------:R-:W-:Y:S01]  /*6790*/  DADD R108, R142, -R108 ;  /* 0x000000008e6c7229 */ /* 0x000fe2000000086c */
[----:B------:R-:W-:-:S02]  /*67a0*/  IADD3 R178, P2, PT, R0, R61, RZ ;  /* 0x0000003d00b27210 */ /* 0x000fc40007f5e0ff */
[C---:B------:R-:W-:Y:S01]  /*67b0*/  IADD3.X R183, PT, PT, R4.reuse, R19, RZ, P3, !PT ;  /* 0x0000001304b77210 */ /* 0x040fe20001ffe4ff */
[----:B------:R-:W5:Y:S02]  /*67c0*/  LDG.E.64.CONSTANT R184, desc[UR6][R94.64+0x1400] ;  /* 0x001400065eb87981 */ /* 0x000f64000c1e9b00 */
[----:B------:R-:W-:Y:S01]  /*67d0*/  IMAD.X R179, R4, 0x1, R66, P2 ;  /* 0x0000000104b37824 */ /* 0x000fe200010e0642 */
[----:B------:R-:W-:Y:S02]  /*67e0*/  DADD R190, R148, R190 ;  /* 0x0000000094be7229 */ /* 0x000fe400000000be */
[----:B------:R-:W5:Y:S01]  /*67f0*/  LDG.E.64.CONSTANT R182, desc[UR6][R182.64] ;  /* 0x00000006b6b67981 */ /* 0x000f62000c1e9b00 */
[----:B------:R-:W-:Y:S02]  /*6800*/  DADD R148, R152, R152 ;  /* 0x0000000098947229 */ /* 0x000fe40000000098 */
[----:B------:R-:W-:Y:S01]  /*6810*/  DADD R102, R108, R102 ;  /* 0x000000006c667229 */ /* 0x000fe20000000066 */
[----:B------:R-:W5:Y:S01]  /*6820*/  LDG.E.64.CONSTANT R178, desc[UR6][R178.64] ;  /* 0x00000006b2b27981 */ /* 0x000f62000c1e9b00 */
[----:B------:R-:W-:-:S03]  /*6830*/  DMUL R166, R188, R166 ;  /* 0x000000a6bca67228 */ /* 0x000fc60000000000 */
[----:B------:R-:W5:Y:S01]  /*6840*/  LDG.E.64.CONSTANT R108, desc[UR6][R94.64+0x10] ;  /* 0x000010065e6c7981 */ /* 0x000f62000c1e9b00 */
[----:B------:R-:W-:Y:S02]  /*6850*/  DADD R152, -R78, R152 ;  /* 0x000000004e987229 */ /* 0x000fe40000000198 */
[----:B------:R-:W-:Y:S01]  /*6860*/  DADD R192, R192, -R148 ;  /* 0x00000000c0c07229 */ /* 0x000fe20000000894 */
[C---:B------:R-:W-:Y:S02]  /*6870*/  IADD3 R148, P4, PT, R0.reuse, R39, RZ ;  /* 0x0000002700947210 */ /* 0x040fe40007f9e0ff */
[----:B------:R-:W-:Y:S02]  /*6880*/  IADD3 R158, P2, PT, R0, R50, RZ ;  /* 0x00000032009e7210 */ /* 0x000fe40007f5e0ff */
[C---:B------:R-:W-:Y:S01]  /*6890*/  IADD3.X R149, PT, PT, R4.reuse, R43, RZ, P4, !PT ;  /* 0x0000002b04957210 */ /* 0x040fe200027fe4ff */
[----:B------:R-:W-:Y:S02]  /*68a0*/  DADD R150, R152, R150 ;  /* 0x0000000098967229 */ /* 0x000fe40000000096 */
[----:B------:R-:W-:Y:S01]  /*68b0*/  IMAD.X R159, R4, 0x1, R54, P2 ;  /* 0x00000001049f7824 */ /* 0x000fe200010e0636 */
[----:B------:R-:W-:Y:S01]  /*68c0*/  IADD3 R160, P2, PT, R0, R60, RZ ;  /* 0x0000003c00a07210 */ /* 0x000fe20007f5e0ff */
[----:B------:R-:W-:Y:S01]  /*68d0*/  DMUL R170, R188, R170 ;  /* 0x000000aabcaa7228 */ /* 0x000fe20000000000 */
[----:B------:R-:W5:Y:S03]  /*68e0*/  LDG.E.64.CONSTANT R148, desc[UR6][R148.64] ;  /* 0x0000000694947981 */ /* 0x000f66000c1e9b00 */
[----:B------:R-:W-:Y:S01]  /*68f0*/  IMAD.X R161, R4, 0x1, R64, P2 ;  /* 0x0000000104a17824 */ /* 0x000fe200010e0640 */
[----:B------:R-:W5:Y:S01]  /*6900*/  LDG.E.64.CONSTANT R158, desc[UR6][R158.64] ;  /* 0x000000069e9e7981 */ /* 0x000f62000c1e9b00 */
[----:B------:R-:W-:-:S02]  /*6910*/  DADD R192, R142, R192 ;  /* 0x000000008ec07229 */ /* 0x000fc400000000c0 */
[----:B------:R-:W-:Y:S02]  /*6920*/  DMUL R150, R170, R150 ;  /* 0x00000096aa967228 */ /* 0x000fe40000000000 */
[----:B------:R-:W-:Y:S01]  /*6930*/  DADD R164, R90, R90 ;  /* 0x000000005aa47229 */ /* 0x000fe2000000005a */
[----:B------:R-:W5:Y:S05]  /*6940*/  LDG.E.64.CONSTANT R160, desc[UR6][R160.64] ;  /* 0x00000006a0a07981 */ /* 0x000f6a000c1e9b00 */
[----:B------:R-:W-:Y:S01]  /*6950*/  DFMA R192, R100, R192, -R150 ;  /* 0x000000c064c0722b */ /* 0x000fe20000000896 */
[----:B------:R-:W-:Y:S01]  /*6960*/  IADD3 R150, P2, PT, R0, R52, RZ ;  /* 0x0000003400967210 */ /* 0x000fe20007f5e0ff */
[----:B------:R-:W-:-:S02]  /*6970*/  DADD R172, R172, -R164 ;  /* 0x00000000acac7229 */ /* 0x000fc400000008a4 */
[----:B------:R-:W-:Y:S02]  /*6980*/  DADD R186, R132, R132 ;  /* 0x0000000084ba7229 */ /* 0x000fe40000000084 */
[----:B------:R-:W-:Y:S02]  /*6990*/  IMAD.X R151, R4, 0x1, R55, P2 ;  /* 0x0000000104977824 */ /* 0x000fe400010e0637 */
[----:B------:R-:W-:-:S04]  /*69a0*/  DFMA R102, R84, R102, R192 ;  /* 0x000000665466722b */ /* 0x000fc800000000c0 */
[----:B------:R-:W5:Y:S01]  /*69b0*/  LDG.E.64.CONSTANT R150, desc[UR6][R150.64] ;  /* 0x0000000696967981 */ /* 0x000f62000c1e9b00 */
[----:B------:R-:W-:-:S08]  /*69c0*/  DADD R192, -R186, R130 ;  /* 0x00000000bac07229 */ /* 0x000fd00000000182 */
[--C-:B------:R-:W-:Y:S02]  /*69d0*/  DADD R192, R192, R92.reuse ;  /* 0x00000000c0c07229 */ /* 0x100fe4000000005c */
[----:B------:R-:W-:Y:S02]  /*69e0*/  DADD R92, R92, R92 ;  /* 0x000000005c5c7229 */ /* 0x000fe4000000005c */
[----:B------:R-:W-:-:S06]  /*69f0*/  DMUL R88, R188, R88 ;  /* 0x00000058bc587228 */ /* 0x000fcc0000000000 */
[----:B------:R-:W-:Y:S02]  /*6a00*/  DADD R92, R132, -R92 ;  /* 0x00000000845c7229 */ /* 0x000fe4000000085c */
[----:B------:R-:W-:Y:S02]  /*6a10*/  DMUL R106, R146, R106 ;  /* 0x0000006a926a7228 */ /* 0x000fe40000000000 */
[----:B------:R-:W-:-:S04]  /*6a20*/  DADD R90, R90, -R186 ;  /* 0x000000005a5a7229 */ /* 0x000fc800000008ba */
[----:B------:R-:W-:Y:S02]  /*6a30*/  DADD R92, R92, R124 ;  /* 0x000000005c5c7229 */ /* 0x000fe4000000007c */
[----:B------:R-:W-:Y:S02]  /*6a40*/  DADD R124, R2, R2 ;  /* 0x00000000027c7229 */ /* 0x000fe40000000002 */
[----:B------:R-:W-:Y:S02]  /*6a50*/  DMUL R134, R134, R138 ;  /* 0x0000008a86867228 */ /* 0x000fe40000000000 */
[----:B------:R-:W-:Y:S02]  /*6a60*/  DADD R90, R90, R136 ;  /* 0x000000005a5a7229 */ /* 0x000fe40000000088 */
[----:B------:R-:W-:Y:S02]  /*6a70*/  DADD R172, R172, R132 ;  /* 0x00000000acac7229 */ /* 0x000fe40000000084 */
[----:B------:R-:W-:-:S02]  /*6a80*/  DADD R8, R8, -R124 ;  /* 0x0000000008087229 */ /* 0x000fc4000000087c */
[----:B------:R-:W-:Y:S02]  /*6a90*/  DADD R136, R136, R136 ;  /* 0x0000000088887229 */ /* 0x000fe40000000088 */
[----:B------:R-:W-:Y:S02]  /*6aa0*/  DADD R186, -R186, R2 ;  /* 0x00000000baba7229 */ /* 0x000fe40000000102 */
[----:B--2---:R-:W-:Y:S02]  /*6ab0*/  DMUL R82, R98, R82 ;  /* 0x0000005262527228 */ /* 0x004fe40000000000 */
[----:B------:R-:W-:-:S08]  /*6ac0*/  DADD R98, R154, R154 ;  /* 0x000000009a627229 */ /* 0x000fd0000000009a */
[----:B------:R-:W-:Y:S02]  /*6ad0*/  DADD R174, R174, -R98 ;  /* 0x00000000aeae7229 */ /* 0x000fe40000000862 */
[----:B------:R-:W2:Y:S01]  /*6ae0*/  LDG.E.64.CONSTANT R98, desc[UR6][R94.64] ;  /* 0x000000065e627981 */ /* 0x000ea2000c1e9b00 */
[----:B------:R-:W-:-:S08]  /*6af0*/  DADD R154, R154, -R78 ;  /* 0x000000009a9a7229 */ /* 0x000fd0000000084e */
[----:B------:R-:W-:Y:S01]  /*6b00*/  DADD R156, R154, R156 ;  /* 0x000000009a9c7229 */ /* 0x000fe2000000009c */
[----:B------:R-:W-:Y:S01]  /*6b10*/  IADD3 R154, P3, PT, R30, R0, RZ ;  /* 0x000000001e9a7210 */ /* 0x000fe20007f7e0ff */
[----:B------:R-:W-:-:S04]  /*6b20*/  DADD R174, R174, R142 ;  /* 0x00000000aeae7229 */ /* 0x000fc8000000008e */
[----:B------:R-:W-:Y:S02]  /*6b30*/  IMAD.X R155, R31, 0x1, R4, P3 ;  /* 0x000000011f9b7824 */ /* 0x000fe400018e0604 */
[----:B------:R-:W-:-:S03]  /*6b40*/  DMUL R156, R166, R156 ;  /* 0x0000009ca69c7228 */ /* 0x000fc60000000000 */
[----:B------:R-:W2:Y:S05]  /*6b50*/  LDG.E.64.CONSTANT R162, desc[UR6][R154.64+0x8] ;  /* 0x000008069aa27981 */ /* 0x000eaa000c1e9b00 */
[----:B------:R-:W-:Y:S01]  /*6b60*/  DFMA R174, R104, R174, -R156 ;  /* 0x000000ae68ae722b */ /* 0x000fe2000000089c */
[----:B------:R-:W2:Y:S04]  /*6b70*/  LDG.E.64.CONSTANT R176, desc[UR6][R154.64+0x10] ;  /* 0x000010069ab07981 */ /* 0x000ea8000c1e9b00 */
[----:B------:R-:W2:Y:S04]  /*6b80*/  LDG.E.64.CONSTANT R156, desc[UR6][R154.64+0xa00] ;  /* 0x000a00069a9c7981 */ /* 0x000ea8000c1e9b00 */
[----:B------:R-:W2:Y:S01]  /*6b90*/  LDG.E.64.CONSTANT R152, desc[UR6][R154.64] ;  /* 0x000000069a987981 */ /* 0x000ea2000c1e9b00 */
[----:B------:R-:W-:-:S02]  /*6ba0*/  DFMA R190, R82, R190, R174 ;  /* 0x000000be52be722b */ /* 0x000fc400000000ae */
[----:B------:R-:W-:Y:S01]  /*6bb0*/  DADD R174, R130, R130 ;  /* 0x0000000082ae7229 */ /* 0x000fe20000000082 */
[----:B------:R-:W2:Y:S01]  /*6bc0*/  LDG.E.64.CONSTANT R180, desc[UR6][R154.64+0x1400] ;  /* 0x001400069ab47981 */ /* 0x000ea2000c1e9b00 */
[----:B------:R-:W-:-:S06]  /*6bd0*/  IADD3 R164, P3, PT, R28, R72, RZ ;  /* 0x000000481ca47210 */ /* 0x000fcc0007f7e0ff */
[----:B------:R-:W-:Y:S02]  /*6be0*/  DADD R168, R168, -R174 ;  /* 0x00000000a8a87229 */ /* 0x000fe400000008ae */
[----:B------:R-:W2:Y:S01]  /*6bf0*/  LDG.E.64.CONSTANT R174, desc[UR6][R94.64+0xc8000] ;  /* 0x0c8000065eae7981 */ /* 0x000ea2000c1e9b00 */
[----:B------:R-:W-:Y:S01]  /*6c00*/  IADD3.X R165, PT, PT, R29, R73, RZ, P3, !PT ;  /* 0x000000491da57210 */ /* 0x000fe20001ffe4ff */
[----:B------:R-:W-:-:S04]  /*6c10*/  DADD R78, -R78, R80 ;  /* 0x000000004e4e7229 */ /* 0x000fc80000000150 */
[----:B------:R-:W-:Y:S01]  /*6c20*/  DADD R168, R132, R168 ;  /* 0x0000000084a87229 */ /* 0x000fe200000000a8 */
[----:B------:R-:W2:Y:S04]  /*6c30*/  LDG.E.64.CONSTANT R130, desc[UR6][R164.64] ;  /* 0x00000006a4827981 */ /* 0x000ea8000c1e9b00 */
[----:B------:R-:W2:Y:S03]  /*6c40*/  LDG.E.64.CONSTANT R94, desc[UR6][R94.64+0x190000] ;  /* 0x190000065e5e7981 */ /* 0x000ea6000c1e9b00 */
[----:B------:R-:W-:Y:S02]  /*6c50*/  DFMA R102, -R100, R168, R102 ;  /* 0x000000a86466722b */ /* 0x000fe40000000166 */
[----:B------:R-:W-:Y:S01]  /*6c60*/  DADD R168, R80, R80 ;  /* 0x0000000050a87229 */ /* 0x000fe20000000050 */
[----:B------:R-:W2:Y:S01]  /*6c70*/  LDG.E.64.CONSTANT R164, desc[UR6][R164.64+-0xc8000] ;  /* 0xf3800006a4a47981 */ /* 0x000ea2000c1e9b00 */
[----:B------:R-:W-:-:S02]  /*6c80*/  DADD R80, R78, R140 ;  /* 0x000000004e507229 */ /* 0x000fc4000000008c */
[----:B------:R-:W-:Y:S01]  /*6c90*/  DADD R140, R140, R140 ;  /* 0x000000008c8c7229 */ /* 0x000fe2000000008c */
[----:B------:R-:W-:-:S03]  /*6ca0*/  IADD3 R78, P2, PT, R0, R198, RZ ;  /* 0x000000c6004e7210 */ /* 0x000fc60007f5e0ff */
[----:B------:R-:W-:Y:S02]  /*6cb0*/  DADD R144, R144, -R168 ;  /* 0x0000000090907229 */ /* 0x000fe400000008a8 */
[----:B------:R-:W-:Y:S02]  /*6cc0*/  IMAD.X R79, R4, 0x1, R197, P2 ;  /* 0x00000001044f7824 */ /* 0x000fe400010e06c5 */
[----:B------:R-:W-:Y:S02]  /*6cd0*/  DADD R140, R142, -R140 ;  /* 0x000000008e8c7229 */ /* 0x000fe4000000088c */
[----:B------:R-:W-:Y:S02]  /*6ce0*/  DMUL R80, R88, R80 ;  /* 0x0000005058507228 */ /* 0x000fe40000000000 */
[----:B------:R-:W2:Y:S01]  /*6cf0*/  LDG.E.64.CONSTANT R78, desc[UR6][R78.64] ;  /* 0x000000064e4e7981 */ /* 0x000ea2000c1e9b00 */
[----:B------:R-:W-:-:S03]  /*6d00*/  DADD R144, R142, R144 ;  /* 0x000000008e907229 */ /* 0x000fc60000000090 */
[----:B------:R-:W-:Y:S01]  /*6d10*/  DADD R140, R140, R76 ;  /* 0x000000008c8c7229 */ /* 0x000fe2000000004c */
[----:B------:R-:W2:Y:S04]  /*6d20*/  LDG.E.64.CONSTANT R76, desc[UR6][R154.64+0xc8000] ;  /* 0x0c8000069a4c7981 */ /* 0x000ea8000c1e9b00 */
[----:B------:R-:W-:Y:S01]  /*6d30*/  DFMA R80, R106, R144, -R80 ;  /* 0x000000906a50722b */ /* 0x000fe20000000850 */
[----:B------:R-:W-:Y:S01]  /*6d40*/  IADD3 R142, P2, PT, R0, R200, RZ ;  /* 0x000000c8008e7210 */ /* 0x000fe20007f5e0ff */
[----:B------:R-:W2:Y:S04]  /*6d50*/  LDG.E.64.CONSTANT R154, desc[UR6][R154.64+0x190000] ;  /* 0x190000069a9a7981 */ /* 0x000ea8000c1e9b00 */
[----:B------:R-:W-:-:S02]  /*6d60*/  IMAD.X R143, R4, 0x1, R199, P2 ;  /* 0x00000001048f7824 */ /* 0x000fc400010e06c7 */
[----:B------:R-:W-:Y:S01]  /*6d70*/  DFMA R80, R134, R140, R80 ;  /* 0x0000008c8650722b */ /* 0x000fe20000000050 */
[----:B------:R-:W-:Y:S01]  /*6d80*/  IADD3 R2, P2, PT, R30, R72, RZ ;  /* 0x000000481e027210 */ /* 0x000fe20007f5e0ff */
[----:B------:R-:W-:Y:S02]  /*6d90*/  DADD R8, R132, R8 ;  /* 0x0000000084087229 */ /* 0x000fe40000000008 */
[----:B------:R-:W-:Y:S02]  /*6da0*/  DFMA R172, -R104, R172, R190 ;  /* 0x000000ac68ac722b */ /* 0x000fe400000001be */
[----:B------:R-:W-:Y:S02]  /*6db0*/  DFMA R102, R170, R192, R102 ;  /* 0x000000c0aa66722b */ /* 0x000fe40000000066 */
[----:B------:R-:W-:Y:S02]  /*6dc0*/  DADD R136, R132, -R136 ;  /* 0x0000000084887229 */ /* 0x000fe40000000888 */
[----:B------:R-:W-:-:S02]  /*6dd0*/  DADD R124, R128, R128 ;  /* 0x00000000807c7229 */ /* 0x000fc40000000080 */
[----:B------:R-:W-:Y:S01]  /*6de0*/  DMUL R114, R114, R126 ;  /* 0x0000007e72727228 */ /* 0x000fe20000000000 */
[----:B------:R-:W-:Y:S01]  /*6df0*/  IADD3.X R3, PT, PT, R31, R73, RZ, P2, !PT ;  /* 0x000000491f037210 */ /* 0x000fe200017fe4ff */
[----:B------:R-:W2:Y:S01]  /*6e00*/  LDG.E.64.CONSTANT R142, desc[UR6][R142.64] ;  /* 0x000000068e8e7981 */ /* 0x000ea2000c1e9b00 */
[----:B------:R-:W-:Y:S02]  /*6e10*/  DFMA R8, -R106, R8, R80 ;  /* 0x000000086a08722b */ /* 0x000fe40000000150 */
[----:B------:R-:W-:Y:S01]  /*6e20*/  DADD R86, R136, R86 ;  /* 0x0000000088567229 */ /* 0x000fe20000000056 */
[----:B------:R-:W2:Y:S01]  /*6e30*/  LDG.E.64.CONSTANT R80, desc[UR6][R2.64] ;  /* 0x0000000602507981 */ /* 0x000ea2000c1e9b00 */
[----:B------:R-:W-:Y:S02]  /*6e40*/  DFMA R90, R166, R90, R172 ;  /* 0x0000005aa65a722b */ /* 0x000fe400000000ac */
[----:B------:R-:W-:Y:S02]  /*6e50*/  DFMA R92, -R84, R92, R102 ;  /* 0x0000005c545c722b */ /* 0x000fe40000000166 */
[----:B------:R-:W-:-:S02]  /*6e60*/  DADD R124, R132, -R124 ;  /* 0x00000000847c7229 */ /* 0x000fc4000000087c */
[----:B------:R-:W-:Y:S02]  /*6e70*/  DMUL R122, R122, R118 ;  /* 0x000000767a7a7228 */ /* 0x000fe40000000000 */
[----:B------:R-:W-:Y:S02]  /*6e80*/  DADD R186, R186, R128 ;  /* 0x00000000baba7229 */ /* 0x000fe40000000080 */
[----:B------:R-:W-:Y:S02]  /*6e90*/  DMUL R114, R120, R114 ;  /* 0x0000007278727228 */ /* 0x000fe40000000000 */
[----:B------:R-:W-:Y:S02]  /*6ea0*/  DMUL R74, R126, R74 ;  /* 0x0000004a7e4a7228 */ /* 0x000fe40000000000 */
[----:B------:R-:W-:Y:S02]  /*6eb0*/  DFMA R86, -R82, R86, R90 ;  /* 0x000000565256722b */ /* 0x000fe4000000015a */
[----:B------:R-:W-:-:S02]  /*6ec0*/  DMUL R120, R122, R120 ;  /* 0x000000787a787228 */ /* 0x000fc40000000000 */
[----:B------:R-:W-:Y:S02]  /*6ed0*/  DFMA R8, R88, R186, R8 ;  /* 0x000000ba5808722b */ /* 0x000fe40000000008 */
[----:B------:R-:W-:Y:S02]  /*6ee0*/  DMUL R92, R114, R92 ;  /* 0x0000005c725c7228 */ /* 0x000fe40000000000 */
[----:B------:R-:W-:Y:S02]  /*6ef0*/  DADD R116, R124, R116 ;  /* 0x000000007c747229 */ /* 0x000fe40000000074 */
[----:B------:R-:W-:Y:S01]  /*6f00*/  DMUL R118, R118, R74 ;  /* 0x0000004a76767228 */ /* 0x000fe20000000000 */
[----:B------:R5:W2:Y:S03]  /*6f10*/  LDG.E.64.CONSTANT R74, desc[UR6][R2.64+-0xc8000] ;  /* 0xf3800006024a7981 */ /* 0x000aa6000c1e9b00 */
[----:B------:R-:W-:-:S02]  /*6f20*/  DFMA R86, R120, R86, R92 ;  /* 0x000000567856722b */ /* 0x000fc4000000005c */
[----:B------:R-:W-:-:S08]  /*6f30*/  DFMA R8, -R134, R116, R8 ;  /* 0x000000748608722b */ /* 0x000fd00000000108 */
[----:B------:R-:W-:Y:S01]  /*6f40*/  DFMA R86, R118, R8, R86 ;  /* 0x000000087656722b */ /* 0x000fe20000000056 */
[----:B------:R-:W-:-:S07]  /*6f50*/  IADD3 R8, P2, PT, R228, R0, RZ ;  /* 0x00000000e4087210 */ /* 0x000fce0007f5e0ff */
[----:B------:R-:W-:Y:S01]  /*6f60*/  DFMA R90, R86, -R202, R96 ;  /* 0x800000ca565a722b */ /* 0x000fe20000000060 */
[----:B------:R-:W-:-:S06]  /*6f70*/  IMAD.X R9, R229, 0x1, R4, P2 ;  /* 0x00000001e5097824 */ /* 0x000fcc00010e0604 */
[----:B------:R0:W-:Y:S04]  /*6f80*/  STG.E.64 desc[UR6][R112.64], R90 ;  /* 0x0000005a70007986 */ /* 0x0001e8000c101b06 */
[----:B------:R-:W2:Y:S01]  /*6f90*/  LDG.E.64 R86, desc[UR6][R8.64] ;  /* 0x0000000608567981 */ /* 0x000ea2000c1e1b00 */
[----:B----4-:R-:W-:Y:S02]  /*6fa0*/  DADD R102, R70, R70 ;  /* 0x0000000046667229 */ /* 0x010fe40000000046 */
[----:B---3--:R-:W-:Y:S02]  /*6fb0*/  DADD R92, R110, R110 ;  /* 0x000000006e5c7229 */ /* 0x008fe4000000006e */
[----:B-----5:R-:W-:-:S04]  /*6fc0*/  DADD R2, R178, R178 ;  /* 0x00000000b2027229 */ /* 0x020fc800000000b2 */
[----:B------:R-:W-:Y:S02]  /*6fd0*/  DADD R102, R184, -R102 ;  /* 0x00000000b8667229 */ /* 0x000fe40000000866 */
[----:B------:R-:W-:Y:S02]  /*6fe0*/  DADD R92, R108, -R92 ;  /* 0x000000006c5c7229 */ /* 0x000fe4000000085c */
[----:B------:R-:W-:Y:S01]  /*6ff0*/  DADD R108, R182, R182 ;  /* 0x00000000b66c7229 */ /* 0x000fe200000000b6 */
[----:B------:R-:W-:-:S05]  /*7000*/  IADD3 R140, P2, PT, R32, R0, RZ ;  /* 0x00000000208c7210 */ /* 0x000fca0007f5e0ff */
[----:B------:R-:W-:Y:S01]  /*7010*/  IMAD.X R141, R33, 0x1, R4, P2 ;  /* 0x00000001218d7824 */ /* 0x000fe200010e0604 */
[----:B0-----:R-:W-:-:S04]  /*7020*/  IADD3 R112, P2, PT, R0, R218, RZ ;  /* 0x000000da00707210 */ /* 0x001fc80007f5e0ff */
[----:B------:R-:W-:Y:S02]  /*7030*/  IADD3.X R113, PT, PT, R4, R217, RZ, P2, !PT ;  /* 0x000000d904717210 */ /* 0x000fe400017fe4ff */
[----:B------:R-:W-:-:S04]  /*7040*/  IADD3 R138, P5, PT, R32, R72, RZ ;  /* 0x00000048208a7210 */ /* 0x000fc80007fbe0ff */
[----:B------:R-:W-:Y:S02]  /*7050*/  IADD3.X R139, PT, PT, R33, R73, RZ, P5, !PT ;  /* 0x00000049218b7210 */ /* 0x000fe40002ffe4ff */
[----:B------:R-:W-:Y:S01]  /*7060*/  IADD3 R122, P2, PT, R0, R216, RZ ;  /* 0x000000d8007a7210 */ /* 0x000fe20007f5e0ff */
[----:B--2---:R-:W-:-:S08]  /*7070*/  DADD R96, R98, R98 ;  /* 0x0000000062607229 */ /* 0x004fd00000000062 */
[----:B------:R-:W-:Y:S02]  /*7080*/  DADD R70, -R96, R70 ;  /* 0x0000000060467229 */ /* 0x000fe40000000146 */
[----:B------:R-:W-:-:S06]  /*7090*/  DADD R110, R110, -R96 ;  /* 0x000000006e6e7229 */ /* 0x000fcc0000000860 */
[----:B------:R-:W-:Y:S02]  /*70a0*/  DADD R70, R70, R182 ;  /* 0x0000000046467229 */ /* 0x000fe400000000b6 */
[----:B------:R-:W-:Y:S02]  /*70b0*/  DADD R110, R110, R178 ;  /* 0x000000006e6e7229 */ /* 0x000fe400000000b2 */
[C---:B------:R-:W-:Y:S02]  /*70c0*/  DADD R102, R98.reuse, R102 ;  /* 0x0000000062667229 */ /* 0x040fe40000000066 */
[----:B------:R-:W-:Y:S02]  /*70d0*/  DADD R108, R98, -R108 ;  /* 0x00000000626c7229 */ /* 0x000fe4000000086c */
[----:B------:R-:W-:Y:S02]  /*70e0*/  DMUL R90, R170, R70 ;  /* 0x00000046aa5a7228 */ /* 0x000fe40000000000 */
[----:B------:R-:W-:-:S02]  /*70f0*/  DADD R70, R162, R162 ;  /* 0x00000000a2467229 */ /* 0x000fc400000000a2 */
[----:B------:R-:W-:Y:S02]  /*7100*/  DADD R2, R98, -R2 ;  /* 0x0000000062027229 */ /* 0x000fe40000000802 */
[----:B------:R-:W-:Y:S02]  /*7110*/  DADD R92, R92, R98 ;  /* 0x000000005c5c7229 */ /* 0x000fe40000000062 */
[----:B------:R-:W-:Y:S02]  /*7120*/  DMUL R110, R166, R110 ;  /* 0x0000006ea66e7228 */ /* 0x000fe40000000000 */
[----:B------:R-:W-:Y:S02]  /*7130*/  DFMA R90, R100, R102, -R90 ;  /* 0x00000066645a722b */ /* 0x000fe4000000085a */
[----:B------:R-:W-:Y:S02]  /*7140*/  DADD R108, R108, R148 ;  /* 0x000000006c6c7229 */ /* 0x000fe40000000094 */
[----:B------:R-:W-:-:S02]  /*7150*/  DADD R102, R156, R156 ;  /* 0x000000009c667229 */ /* 0x000fc4000000009c */
[----:B------:R-:W-:Y:S02]  /*7160*/  DADD R70, R176, -R70 ;  /* 0x00000000b0467229 */ /* 0x000fe40000000846 */
[----:B------:R-:W-:Y:S02]  /*7170*/  DADD R158, R2, R158 ;  /* 0x00000000029e7229 */ /* 0x000fe4000000009e */
[----:B------:R-:W-:Y:S02]  /*7180*/  DFMA R92, R104, R92, -R110 ;  /* 0x0000005c685c722b */ /* 0x000fe4000000086e */
[----:B------:R-:W-:Y:S02]  /*7190*/  DADD R2, R152, R152 ;  /* 0x0000000098027229 */ /* 0x000fe40000000098 */
[----:B------:R-:W-:Y:S02]  /*71a0*/  DFMA R108, R84, R108, R90 ;  /* 0x0000006c546c722b */ /* 0x000fe4000000005a */
[----:B------:R-:W-:-:S02]  /*71b0*/  DADD R102, R180, -R102 ;  /* 0x00000000b4667229 */ /* 0x000fc40000000866 */
[----:B------:R-:W-:Y:S02]  /*71c0*/  DADD R90, R160, R160 ;  /* 0x00000000a05a7229 */ /* 0x000fe400000000a0 */
[----:B------:R-:W-:Y:S02]  /*71d0*/  DADD R70, R70, R152 ;  /* 0x0000000046467229 */ /* 0x000fe40000000098 */
[----:B------:R-:W-:Y:S02]  /*71e0*/  DFMA R92, R82, R158, R92 ;  /* 0x0000009e525c722b */ /* 0x000fe4000000005c */
[----:B------:R-:W-:Y:S02]  /*71f0*/  DADD R162, R162, -R2 ;  /* 0x00000000a2a27229 */ /* 0x000fe40000000802 */
[C---:B------:R-:W-:Y:S02]  /*7200*/  DADD R102, R152.reuse, R102 ;  /* 0x0000000098667229 */ /* 0x040fe40000000066 */
[----:B------:R-:W-:-:S02]  /*7210*/  DADD R90, R152, -R90 ;  /* 0x00000000985a7229 */ /* 0x000fc4000000085a */
[----:B------:R-:W-:Y:S02]  /*7220*/  DFMA R92, -R104, R70, R92 ;  /* 0x00000046685c722b */ /* 0x000fe4000000015c */
[----:B------:R-:W-:Y:S01]  /*7230*/  DADD R110, R174, R174 ;  /* 0x00000000ae6e7229 */ /* 0x000fe200000000ae */
[----:B------:R-:W2:Y:S01]  /*7240*/  LDG.E.64.CONSTANT R70, desc[UR6][R140.64] ;  /* 0x000000068c467981 */ /* 0x000ea2000c1e9b00 */
[----:B------:R-:W-:Y:S02]  /*7250*/  DADD R126, R162, R160 ;  /* 0x00000000a27e7229 */ /* 0x000fe400000000a0 */
[----:B------:R-:W-:Y:S01]  /*7260*/  DFMA R124, -R100, R102, R108 ;  /* 0x00000066647c722b */ /* 0x000fe2000000016c */
[----:B------:R-:W-:Y:S01]  /*7270*/  IADD3 R102, P3, PT, R0, R196, RZ ;  /* 0x000000c400667210 */ /* 0x000fe20007f7e0ff */
[----:B------:R-:W-:Y:S02]  /*7280*/  DADD R150, R90, R150 ;  /* 0x000000005a967229 */ /* 0x000fe40000000096 */
[----:B------:R-:W-:Y:S01]  /*7290*/  DADD R110, R94, -R110 ;  /* 0x000000005e6e7229 */ /* 0x000fe2000000086e */
[----:B------:R-:W3:Y:S01]  /*72a0*/  LDG.E.64.CONSTANT R90, desc[UR6][R140.64+0xa00] ;  /* 0x000a00068c5a7981 */ /* 0x000ee2000c1e9b00 */
[----:B------:R-:W-:Y:S01]  /*72b0*/  DADD R144, R130, R130 ;  /* 0x0000000082907229 */ /* 0x000fe20000000082 */
[----:B------:R-:W-:Y:S01]  /*72c0*/  IMAD.X R103, R4, 0x1, R195, P3 ;  /* 0x0000000104677824 */ /* 0x000fe200018e06c3 */
[----:B------:R-:W-:Y:S01]  /*72d0*/  DFMA R126, R166, R126, R92 ;  /* 0x0000007ea67e722b */ /* 0x000fe2000000005c */
[----:B------:R-:W4:Y:S04]  /*72e0*/  LDG.E.64.CONSTANT R94, desc[UR6][R140.64+0x10] ;  /* 0x000010068c5e7981 */ /* 0x000f28000c1e9b00 */
[----:B------:R-:W5:Y:S01]  /*72f0*/  LDG.E.64.CONSTANT R92, desc[UR6][R140.64+0x8] ;  /* 0x000008068c5c7981 */ /* 0x000f62000c1e9b00 */
[----:B------:R-:W-:-:S02]  /*7300*/  DADD R148, R98, R110 ;  /* 0x0000000062947229 */ /* 0x000fc4000000006e */
[----:B------:R-:W-:Y:S01]  /*7310*/  DADD R144, R98, -R144 ;  /* 0x0000000062907229 */ /* 0x000fe20000000890 */
[----:B------:R-:W4:Y:S01]  /*7320*/  LDG.E.64.CONSTANT R102, desc[UR6][R102.64] ;  /* 0x0000000666667981 */ /* 0x000f22000c1e9b00 */
[----:B------:R-:W-:Y:S01]  /*7330*/  IADD3 R108, P3, PT, R34, R0, RZ ;  /* 0x00000000226c7210 */ /* 0x000fe20007f7e0ff */
[----:B------:R-:W-:Y:S02]  /*7340*/  DADD R174, -R96, R174 ;  /* 0x0000000060ae7229 */ /* 0x000fe400000001ae */
[----:B------:R-:W4:Y:S01]  /*7350*/  LDG.E.64.CONSTANT R98, desc[UR6][R140.64+0x1400] ;  /* 0x001400068c627981 */ /* 0x000f22000c1e9b00 */
[----:B------:R-:W-:-:S03]  /*7360*/  IADD3.X R109, PT, PT, R35, R4, RZ, P3, !PT ;  /* 0x00000004236d7210 */ /* 0x000fc60001ffe4ff */
[----:B------:R-:W4:Y:S01]  /*7370*/  LDG.E.64.CONSTANT R96, desc[UR6][R112.64] ;  /* 0x0000000670607981 */ /* 0x000f22000c1e9b00 */
[----:B------:R-:W-:Y:S02]  /*7380*/  DADD R146, -R2, R156 ;  /* 0x0000000002927229 */ /* 0x000fe4000000019c */
[----:B------:R-:W-:Y:S01]  /*7390*/  DADD R174, R174, R130 ;  /* 0x00000000aeae7229 */ /* 0x000fe20000000082 */
[----:B------:R-:W4:Y:S01]  /*73a0*/  LDG.E.64.CONSTANT R116, desc[UR6][R108.64+0x8] ;  /* 0x000008066c747981 */ /* 0x000f22000c1e9b00 */
[----:B------:R-:W-:Y:S01]  /*73b0*/  IADD3 R160, P4, PT, R0, R194, RZ ;  /* 0x000000c200a07210 */ /* 0x000fe20007f9e0ff */
[--C-:B------:R-:W-:Y:S02]  /*73c0*/  DADD R136, R78, R78.reuse ;  /* 0x000000004e887229 */ /* 0x100fe4000000004e */
[----:B------:R-:W4:Y:S01]  /*73d0*/  LDG.E.64.CONSTANT R128, desc[UR6][R108.64+0x10] ;  /* 0x000010066c807981 */ /* 0x000f22000c1e9b00 */
[----:B------:R-:W-:Y:S01]  /*73e0*/  DADD R146, R146, R78 ;  /* 0x0000000092927229 */ /* 0x000fe2000000004e */
[----:B------:R-:W-:Y:S01]  /*73f0*/  IMAD.X R161, R4, 0x1, R44, P4 ;  /* 0x0000000104a17824 */ /* 0x000fe200020e062c */
[----:B------:R-:W-:Y:S01]  /*7400*/  DADD R164, R144, R164 ;  /* 0x0000000090a47229 */ /* 0x000fe200000000a4 */
[----:B------:R-:W4:Y:S01]  /*7410*/  LDG.E.64.CONSTANT R78, desc[UR6][R140.64+0xc8000] ;  /* 0x0c8000068c4e7981 */ /* 0x000f22000c1e9b00 */
[----:B------:R-:W-:-:S02]  /*7420*/  DMUL R174, R88, R174 ;  /* 0x000000ae58ae7228 */ /* 0x000fc40000000000 */
[----:B------:R-:W-:Y:S01]  /*7430*/  DADD R156, R76, R76 ;  /* 0x000000004c9c7229 */ /* 0x000fe2000000004c */
[----:B------:R-:W4:Y:S04]  /*7440*/  LDG.E.64.CONSTANT R144, desc[UR6][R108.64] ;  /* 0x000000066c907981 */ /* 0x000f28000c1e9b00 */
[----:B------:R-:W4:Y:S01]  /*7450*/  LDG.E.64.CONSTANT R110, desc[UR6][R108.64+0xa00] ;  /* 0x000a00066c6e7981 */ /* 0x000f22000c1e9b00 */
[----:B------:R-:W-:-:S03]  /*7460*/  DADD R158, R152, -R136 ;  /* 0x00000000989e7229 */ /* 0x000fc60000000888 */
[----:B------:R0:W4:Y:S01]  /*7470*/  LDG.E.64.CONSTANT R112, desc[UR6][R160.64] ;  /* 0x00000006a0707981 */ /* 0x000122000c1e9b00 */
[----:B------:R-:W-:Y:S02]  /*7480*/  DFMA R148, R106, R148, -R174 ;  /* 0x000000946a94722b */ /* 0x000fe400000008ae */
[----:B------:R-:W-:Y:S01]  /*7490*/  DADD R154, R154, -R156 ;  /* 0x000000009a9a7229 */ /* 0x000fe2000000089c */
[----:B------:R-:W4:Y:S01]  /*74a0*/  LDG.E.64.CONSTANT R136, desc[UR6][R138.64] ;  /* 0x000000068a887981 */ /* 0x000f22000c1e9b00 */
[----:B------:R-:W-:-:S03]  /*74b0*/  IMAD.X R123, R4, 0x1, R201, P2 ;  /* 0x00000001047b7824 */ /* 0x000fc600010e06c9 */
[----:B------:R-:W4:Y:S01]  /*74c0*/  LDG.E.64.CONSTANT R130, desc[UR6][R140.64+0x190000] ;  /* 0x190000068c827981 */ /* 0x000f22000c1e9b00 */
[----:B0-----:R-:W-:-:S03]  /*74d0*/  IADD3 R160, P3, PT, R0, R13, RZ ;  /* 0x0000000d00a07210 */ /* 0x001fc60007f7e0ff */
[----:B------:R-:W4:Y:S02]  /*74e0*/  LDG.E.64.CONSTANT R132, desc[UR6][R108.64+0x1400] ;  /* 0x001400066c847981 */ /* 0x000f24000c1e9b00 */
[----:B------:R-:W-:Y:S01]  /*74f0*/  IMAD.X R161, R4, 0x1, R18, P3 ;  /* 0x0000000104a17824 */ /* 0x000fe200018e0612 */
[----:B------:R-:W-:Y:S01]  /*7500*/  DFMA R126, -R82, R150, R126 ;  /* 0x00000096527e722b */ /* 0x000fe2000000017e */
[----:B------:R-:W-:Y:S01]  /*7510*/  IADD3 R156, P2, PT, R0, R48, RZ ;  /* 0x00000030009c7210 */ /* 0x000fe20007f5e0ff */
[----:B------:R-:W-:Y:S01]  /*7520*/  DADD R150, -R2, R76 ;  /* 0x0000000002967229 */ /* 0x000fe2000000014c */
[----:B------:R-:W4:Y:S01]  /*7530*/  LDG.E.64.CONSTANT R122, desc[UR6][R122.64] ;  /* 0x000000067a7a7981 */ /* 0x000f22000c1e9b00 */
[----:B------:R-:W-:Y:S02]  /*7540*/  DFMA R148, R134, R164, R148 ;  /* 0x000000a48694722b */ /* 0x000fe40000000094 */
[----:B------:R-:W-:Y:S01]  /*7550*/  DADD R154, R152, R154 ;  /* 0x00000000989a7229 */ /* 0x000fe2000000009a */
[----:B------:R-:W4:Y:S01]  /*7560*/  LDG.E.64.CONSTANT R76, desc[UR6][R160.64] ;  /* 0x00000006a04c7981 */ /* 0x000f22000c1e9b00 */
[----:B------:R-:W-:Y:S01]  /*7570*/  DFMA R124, R170, R146, R124 ;  /* 0x00000092aa7c722b */ /* 0x000fe2000000007c */
[----:B------:R-:W-:-:S02]  /*7580*/  IADD3.X R157, PT, PT, R4, R58, RZ, P2, !PT ;  /* 0x0000003a049d7210 */ /* 0x000fc400017fe4ff */
[----:B------:R-:W4:Y:S01]  /*7590*/  LDG.E.64.CONSTANT R2, desc[UR6][R108.64+0xc8000] ;  /* 0x0c8000066c027981 */ /* 0x000f22000c1e9b00 */
[----:B------:R-:W-:Y:S01]  /*75a0*/  IADD3 R146, P3, PT, R34, R72, RZ ;  /* 0x0000004822927210 */ /* 0x000fe20007f7e0ff */
[----:B------:R-:W-:Y:S02]  /*75b0*/  DADD R142, R158, R142 ;  /* 0x000000009e8e7229 */ /* 0x000fe4000000008e */
[----:B------:R-:W-:Y:S01]  /*75c0*/  DFMA R148, -R106, R154, R148 ;  /* 0x0000009a6a94722b */ /* 0x000fe20000000194 */
[----:B------:R-:W4:Y:S01]  /*75d0*/  LDG.E.64.CONSTANT R138, desc[UR6][R138.64+-0xc8000] ;  /* 0xf38000068a8a7981 */ /* 0x000f22000c1e9b00 */
[----:B------:R-:W-:Y:S01]  /*75e0*/  IMAD.X R147, R35, 0x1, R73, P3 ;  /* 0x0000000123937824 */ /* 0x000fe200018e0649 */
[----:B------:R-:W-:Y:S01]  /*75f0*/  IADD3 R162, P3, PT, R0, R38, RZ ;  /* 0x0000002600a27210 */ /* 0x000fe20007f7e0ff */
[--C-:B------:R-:W-:Y:S01]  /*7600*/  DADD R154, R80, R80.reuse ;  /* 0x00000000509a7229 */ /* 0x100fe20000000050 */
[----:B------:R-:W4:Y:S04]  /*7610*/  LDG.E.64.CONSTANT R72, desc[UR6][R156.64] ;  /* 0x000000069c487981 */ /* 0x000f28000c1e9b00 */
[----:B------:R-:W4:Y:S01]  /*7620*/  LDG.E.64.CONSTANT R140, desc[UR6][R108.64+0x190000] ;  /* 0x190000066c8c7981 */ /* 0x000f22000c1e9b00 */
[----:B------:R-:W-:Y:S01]  /*7630*/  IADD3.X R163, PT, PT, R4, R42, RZ, P3, !PT ;  /* 0x0000002a04a37210 */ /* 0x000fe20001ffe4ff */
[----:B------:R-:W-:Y:S01]  /*7640*/  DADD R150, R150, R80 ;  /* 0x0000000096967229 */ /* 0x000fe20000000050 */
[----:B------:R-:W-:Y:S01]  /*7650*/  IADD3 R158, P2, PT, R0, R47, RZ ;  /* 0x0000002f009e7210 */ /* 0x000fe20007f5e0ff */
[----:B------:R-:W-:Y:S01]  /*7660*/  DFMA R142, -R84, R142, R124 ;  /* 0x0000008e548e722b */ /* 0x000fe2000000017c */
[----:B------:R-:W4:Y:S01]  /*7670*/  LDG.E.64.CONSTANT R80, desc[UR6][R146.64] ;  /* 0x0000000692507981 */ /* 0x000f22000c1e9b00 */
[----:B------:R-:W-:-:S03]  /*7680*/  DADD R154, R152, -R154 ;  /* 0x00000000989a7229 */ /* 0x000fc6000000089a */
[----:B------:R-:W4:Y:S01]  /*7690*/  LDG.E.64.CONSTANT R124, desc[UR6][R162.64] ;  /* 0x00000006a27c7981 */ /* 0x000f22000c1e9b00 */
[----:B------:R-:W-:Y:S01]  /*76a0*/  IMAD.X R159, R4, 0x1, R56, P2 ;  /* 0x00000001049f7824 */ /* 0x000fe200010e0638 */
[----:B------:R-:W-:Y:S02]  /*76b0*/  DFMA R148, R88, R150, R148 ;  /* 0x000000965894722b */ /* 0x000fe40000000094 */
[----:B------:R-:W-:Y:S02]  /*76c0*/  DMUL R142, R114, R142 ;  /* 0x0000008e728e7228 */ /* 0x000fe40000000000 */
[----:B------:R-:W4:Y:S01]  /*76d0*/  LDG.E.64.CONSTANT R108, desc[UR6][R158.64] ;  /* 0x000000069e6c7981 */ /* 0x000f22000c1e9b00 */
[----:B------:R-:W-:-:S03]  /*76e0*/  DADD R74, R154, R74 ;  /* 0x000000009a4a7229 */ /* 0x000fc6000000004a */
[----:B------:R-:W4:Y:S02]  /*76f0*/  LDG.E.64.CONSTANT R146, desc[UR6][R146.64+-0xc8000] ;  /* 0xf380000692927981 */ /* 0x000f24000c1e9b00 */
[----:B------:R-:W-:-:S03]  /*7700*/  DFMA R126, R120, R126, R142 ;  /* 0x0000007e787e722b */ /* 0x000fc6000000008e */
[----:B------:R-:W-:-:S08]  /*7710*/  DFMA R74, -R134, R74, R148 ;  /* 0x0000004a864a722b */ /* 0x000fd00000000194 */
[----:B------:R-:W-:Y:S01]  /*7720*/  DFMA R126, R118, R74, R126 ;  /* 0x0000004a767e722b */ /* 0x000fe2000000007e */
[----:B------:R-:W-:-:S07]  /*7730*/  IADD3 R74, P2, PT, R36, R0, RZ ;  /* 0x00000000244a7210 */ /* 0x000fce0007f5e0ff */
[----:B------:R-:W-:Y:S01]  /*7740*/  DFMA R142, R126, -R202, R86 ;  /* 0x800000ca7e8e722b */ /* 0x000fe20000000056 */
[----:B------:R-:W-:-:S06]  /*7750*/  IADD3.X R75, PT, PT, R37, R4, RZ, P2, !PT ;  /* 0x00000004254b7210 */ /* 0x000fcc00017fe4ff */
[----:B------:R0:W-:Y:S04]  /*7760*/  STG.E.64 desc[UR6][R8.64], R142 ;  /* 0x0000008e08007986 */ /* 0x0001e8000c101b06 */
[----:B------:R-:W4:Y:S01]  /*7770*/  LDG.E.64 R86, desc[UR6][R74.64] ;  /* 0x000000064a567981 */ /* 0x000f22000c1e1b00 */
[----:B--2---:R-:W-:Y:S02]  /*7780*/  DADD R126, R70, R70 ;  /* 0x00000000467e7229 */ /* 0x004fe40000000046 */
[----:B---3--:R-:W-:-:S06]  /*7790*/  DADD R150, R90, R90 ;  /* 0x000000005a967229 */ /* 0x008fcc000000005a */
[----:B------:R-:W-:Y:S02]  /*77a0*/  DADD R90, -R126, R90 ;  /* 0x000000007e5a7229 */ /* 0x000fe4000000015a */
[C---:B-----5:R-:W-:Y:S02]  /*77b0*/  DADD R148, R92.reuse, R92 ;  /* 0x000000005c947229 */ /* 0x060fe4000000005c */
[----:B------:R-:W-:-:S04]  /*77c0*/  DADD R92, R92, -R126 ;  /* 0x000000005c5c7229 */ /* 0x000fc8000000087e */
[----:B----4-:R-:W-:Y:S02]  /*77d0*/  DADD R90, R90, R102 ;  /* 0x000000005a5a7229 */ /* 0x010fe40000000066 */
[----:B------:R-:W-:Y:S02]  /*77e0*/  DADD R98, R98, -R150 ;  /* 0x0000000062627229 */ /* 0x000fe40000000896 */
[----:B------:R-:W-:Y:S02]  /*77f0*/  DADD R94, R94, -R148 ;  /* 0x000000005e5e7229 */ /* 0x000fe40000000894 */
[----:B------:R-:W-:Y:S02]  /*7800*/  DADD R92, R92, R96 ;  /* 0x000000005c5c7229 */ /* 0x000fe40000000060 */
[----:B------:R-:W-:Y:S02]  /*7810*/  DMUL R90, R170, R90 ;  /* 0x0000005aaa5a7228 */ /* 0x000fe40000000000 */
[----:B------:R-:W-:-:S02]  /*7820*/  DADD R98, R70, R98 ;  /* 0x0000000046627229 */ /* 0x000fc40000000062 */
[----:B0-----:R-:W-:Y:S02]  /*7830*/  DADD R8, R116, R116 ;  /* 0x0000000074087229 */ /* 0x001fe40000000074 */
[----:B------:R-:W-:Y:S02]  /*7840*/  DADD R94, R94, R70 ;  /* 0x000000005e5e7229 */ /* 0x000fe40000000046 */
[----:B------:R-:W-:Y:S02]  /*7850*/  DMUL R92, R166, R92 ;  /* 0x0000005ca65c7228 */ /* 0x000fe40000000000 */
[----:B------:R-:W-:Y:S02]  /*7860*/  DADD R102, R102, R102 ;  /* 0x0000000066667229 */ /* 0x000fe40000000066 */
[----:B------:R-:W-:Y:S02]  /*7870*/  DFMA R90, R100, R98, -R90 ;  /* 0x00000062645a722b */ /* 0x000fe4000000085a */
[----:B------:R-:W-:-:S02]  /*7880*/  DADD R98, R78, R78 ;  /* 0x000000004e627229 */ /* 0x000fc4000000004e */
[----:B------:R-:W-:Y:S02]  /*7890*/  DADD R78, -R126, R78 ;  /* 0x000000007e4e7229 */ /* 0x000fe4000000014e */
[----:B------:R-:W-:Y:S02]  /*78a0*/  DADD R128, R128, -R8 ;  /* 0x0000000080807229 */ /* 0x000fe40000000808 */
[----:B------:R-:W-:Y:S02]  /*78b0*/  DFMA R92, R104, R94, -R92 ;  /* 0x0000005e685c722b */ /* 0x000fe4000000085c */
[----:B------:R-:W-:Y:S02]  /*78c0*/  DADD R8, R144, R144 ;  /* 0x0000000090087229 */ /* 0x000fe40000000090 */
[----:B------:R-:W-:Y:S02]  /*78d0*/  DADD R96, R96, R96 ;  /* 0x0000000060607229 */ /* 0x000fe40000000060 */
[----:B------:R-:W-:-:S02]  /*78e0*/  DADD R102, R70, -R102 ;  /* 0x0000000046667229 */ /* 0x000fc40000000866 */
[----:B------:R-:W-:Y:S02]  /*78f0*/  DADD R94, R110, R110 ;  /* 0x000000006e5e7229 */ /* 0x000fe4000000006e */
[----:B------:R-:W-:Y:S02]  /*7900*/  DADD R78, R78, R136 ;  /* 0x000000004e4e7229 */ /* 0x000fe40000000088 */
[----:B------:R-:W-:Y:S02]  /*7910*/  DADD R98, R130, -R98 ;  /* 0x0000000082627229 */ /* 0x000fe40000000862 */
[----:B------:R-:W-:Y:S02]  /*7920*/  DADD R136, R136, R136 ;  /* 0x0000000088887229 */ /* 0x000fe40000000088 */
[----:B------:R-:W-:Y:S02]  /*7930*/  DADD R110, -R8, R110 ;  /* 0x00000000086e7229 */ /* 0x000fe4000000016e */
[----:B------:R-:W-:-:S02]  /*7940*/  DADD R96, R70, -R96 ;  /* 0x0000000046607229 */ /* 0x000fc40000000860 */
[----:B------:R-:W-:Y:S02]  /*7950*/  DADD R102, R102, R112 ;  /* 0x0000000066667229 */ /* 0x000fe40000000070 */
[----:B------:R-:W-:Y:S02]  /*7960*/  DADD R94, R132, -R94 ;  /* 0x00000000845e7229 */ /* 0x000fe4000000085e */
[C---:B------:R-:W-:Y:S02]  /*7970*/  DADD R98, R70.reuse, R98 ;  /* 0x0000000046627229 */ /* 0x040fe40000000062 */
[----:B------:R-:W-:Y:S02]  /*7980*/  DADD R136, R70, -R136 ;  /* 0x0000000046887229 */ /* 0x000fe40000000888 */
[----:B------:R-:W-:Y:S02]  /*7990*/  DADD R116, R116, -R8 ;  /* 0x0000000074747229 */ /* 0x000fe40000000808 */
[----:B------:R-:W-:-:S02]  /*79a0*/  DADD R110, R110, R76 ;  /* 0x000000006e6e7229 */ /* 0x000fc4000000004c */
[----:B------:R-:W-:Y:S02]  /*79b0*/  DADD R96, R96, R122 ;  /* 0x0000000060607229 */ /* 0x000fe4000000007a */
[----:B------:R-:W-:Y:S02]  /*79c0*/  DFMA R90, R84, R102, R90 ;  /* 0x00000066545a722b */ /* 0x000fe4000000005a */
[----:B------:R-:W-:Y:S02]  /*79d0*/  DADD R94, R144, R94 ;  /* 0x00000000905e7229 */ /* 0x000fe4000000005e */
[----:B------:R-:W-:Y:S02]  /*79e0*/  DMUL R78, R88, R78 ;  /* 0x0000004e584e7228 */ /* 0x000fe40000000000 */
[----:B------:R-:W-:Y:S02]  /*79f0*/  DADD R70, R2, R2 ;  /* 0x0000000002467229 */ /* 0x000fe40000000002 */
[----:B------:R-:W-:-:S02]  /*7a00*/  DADD R76, R76, R76 ;  /* 0x000000004c4c7229 */ /* 0x000fc4000000004c */
[----:B------:R-:W-:Y:S02]  /*7a10*/  DADD R116, R116, R72 ;  /* 0x0000000074747229 */ /* 0x000fe40000000048 */
[----:B------:R-:W-:Y:S02]  /*7a20*/  DFMA R92, R82, R96, R92 ;  /* 0x00000060525c722b */ /* 0x000fe4000000005c */
[----:B------:R-:W-:Y:S02]  /*7a30*/  DADD R128, R128, R144 ;  /* 0x0000000080807229 */ /* 0x000fe40000000090 */
[----:B------:R-:W-:Y:S02]  /*7a40*/  DFMA R90, -R100, R94, R90 ;  /* 0x0000005e645a722b */ /* 0x000fe4000000015a */
[----:B------:R-:W-:Y:S02]  /*7a50*/  DFMA R78, R106, R98, -R78 ;  /* 0x000000626a4e722b */ /* 0x000fe4000000084e */
[----:B------:R-:W-:-:S02]  /*7a60*/  DADD R136, R136, R138 ;  /* 0x0000000088887229 */ /* 0x000fc4000000008a */
[----:B------:R-:W-:Y:S02]  /*7a70*/  DADD R72, R72, R72 ;  /* 0x0000000048487229 */ /* 0x000fe40000000048 */
[----:B------:R-:W-:Y:S02]  /*7a80*/  DADD R70, R140, -R70 ;  /* 0x000000008c467229 */ /* 0x000fe40000000846 */
[----:B------:R-:W-:Y:S02]  /*7a90*/  DADD R76, R144, -R76 ;  /* 0x00000000904c7229 */ /* 0x000fe4000000084c */
[----:B------:R-:W-:Y:S02]  /*7aa0*/  DFMA R92, -R104, R128, R92 ;  /* 0x00000080685c722b */ /* 0x000fe4000000015c */
[----:B------:R-:W-:Y:S02]  /*7ab0*/  DFMA R90, R170, R110, R90 ;  /* 0x0000006eaa5a722b */ /* 0x000fe4000000005a */
[----:B------:R-:W-:-:S02]  /*7ac0*/  DFMA R78, R134, R136, R78 ;  /* 0x00000088864e722b */ /* 0x000fc4000000004e */
[----:B------:R-:W-:Y:S02]  /*7ad0*/  DADD R94, R80, R80 ;  /* 0x00000000505e7229 */ /* 0x000fe40000000050 */
[C---:B------:R-:W-:Y:S02]  /*7ae0*/  DADD R72, R144.reuse, -R72 ;  /* 0x0000000090487229 */ /* 0x040fe40000000848 */
[----:B------:R-:W-:Y:S02]  /*7af0*/  DADD R70, R144, R70 ;  /* 0x0000000090467229 */ /* 0x000fe40000000046 */
[----:B------:R-:W-:Y:S02]  /*7b00*/  DADD R2, -R8, R2 ;  /* 0x0000000008027229 */ /* 0x000fe40000000102 */
[----:B------:R-:W-:Y:S02]  /*7b10*/  DADD R76, R76, R124 ;  /* 0x000000004c4c7229 */ /* 0x000fe4000000007c */
[----:B------:R-:W-:-:S02]  /*7b20*/  DFMA R92, R166, R116, R92 ;  /* 0x00000074a65c722b */ /* 0x000fc4000000005c */
[----:B------:R-:W-:Y:S02]  /*7b30*/  DADD R72, R72, R108 ;  /* 0x0000000048487229 */ /* 0x000fe4000000006c */
[----:B------:R-:W-:Y:S02]  /*7b40*/  DFMA R70, -R106, R70, R78 ;  /* 0x000000466a46722b */ /* 0x000fe4000000014e */
[----:B------:R-:W-:Y:S02]  /*7b50*/  DADD R94, R144, -R94 ;  /* 0x00000000905e7229 */ /* 0x000fe4000000085e */
[----:B------:R-:W-:Y:S02]  /*7b60*/  DADD R2, R2, R80 ;  /* 0x0000000002027229 */ /* 0x000fe40000000050 */
[----:B------:R-:W-:Y:S02]  /*7b70*/  DFMA R76, -R84, R76, R90 ;  /* 0x0000004c544c722b */ /* 0x000fe4000000015a */
[----:B------:R-:W-:-:S02]  /*7b80*/  DFMA R72, -R82, R72, R92 ;  /* 0x000000485248722b */ /* 0x000fc4000000015c */
[----:B------:R-:W-:Y:S02]  /*7b90*/  DADD R94, R94, R146 ;  /* 0x000000005e5e7229 */ /* 0x000fe40000000092 */
[----:B------:R-:W-:Y:S02]  /*7ba0*/  DFMA R2, R88, R2, R70 ;  /* 0x000000025802722b */ /* 0x000fe40000000046 */
[----:B------:R-:W-:-:S06]  /*7bb0*/  DMUL R76, R114, R76 ;  /* 0x0000004c724c7228 */ /* 0x000fcc0000000000 */
[----:B------:R-:W-:Y:S02]  /*7bc0*/  DFMA R2, -R134, R94, R2 ;  /* 0x0000005e8602722b */ /* 0x000fe40000000102 */
[----:B------:R-:W-:-:S08]  /*7bd0*/  DFMA R72, R120, R72, R76 ;  /* 0x000000487848722b */ /* 0x000fd0000000004c */
[----:B------:R-:W-:-:S08]  /*7be0*/  DFMA R2, R118, R2, R72 ;  /* 0x000000027602722b */ /* 0x000fd00000000048 */
[----:B------:R-:W-:-:S07]  /*7bf0*/  DFMA R2, R2, -R202, R86 ;  /* 0x800000ca0202722b */ /* 0x000fce0000000056 */
[----:B------:R0:W-:Y:S04]  /*7c00*/  STG.E.64 desc[UR6][R74.64], R2 ;  /* 0x000000024a007986 */ /* 0x0001e8000c101b06 */
.L_x_13:
[----:B------:R-:W-:Y:S05]  /*7c10*/  BSYNC.RECONVERGENT B0 ;  /* 0x0000000000007941 */ /* 0x000fea0003800200 */
.L_x_12:
[----:B------:R-:W-:Y:S01]  /*7c20*/  IADD3 R6, P3, PT, R6, 0x8, RZ ;  /* 0x0000000806067810 */ /* 0x000fe20007f7e0ff */
[----:B------:R-:W-:Y:S01]  /*7c30*/  VIADD R5, R5, 0x1 ;  /* 0x0000000105057836 */ /* 0x000fe20000000000 */
[----:B------:R-:W-:-:S03]  /*7c40*/  IADD3 R0, P2, PT, R0, 0xc8000, RZ ;  /* 0x000c800000007810 */ /* 0x000fc60007f5e0ff */
[----:B------:R-:W-:Y:S01]  /*7c50*/  IMAD.X R7, RZ, RZ, R7, P3 ;  /* 0x000000ffff077224 */ /* 0x000fe200018e0607 */
[----:B------:R-:W-:Y:S01]  /*7c60*/  IADD3.X R4, PT, PT, RZ, R4, RZ, P2, !PT ;  /* 0x00000004ff047210 */ /* 0x000fe200017fe4ff */
[----:B------:R-:W-:Y:S08]  /*7c70*/  @P1 BRA `(.L_x_16) ;  /* 0xffffffe000601947 */ /* 0x000ff0000383ffff */
[----:B------:R-:W-:Y:S05]  /*7c80*/  EXIT ;  /* 0x000000000000794d */ /* 0x000fea0003800000 */
        .weak           $__internal_0_$__cuda_sm20_div_rn_f64_full
        .type           $__internal_0_$__cuda_sm20_div_rn_f64_full,@function
        .size           $__internal_0_$__cuda_sm20_div_rn_f64_full,(.L_x_24 - $__internal_0_$__cuda_sm20_div_rn_f64_full)
$__internal_0_$__cuda_sm20_div_rn_f64_full:
[C---:B------:R-:W-:Y:S01]  /*7c90*/  FSETP.GEU.AND P2, PT, |R3|.reuse, 1.469367938527859385e-39, PT ;  /* 0x001000000300780b */ /* 0x040fe20003f4e200 */
[----:B------:R-:W-:Y:S01]  /*7ca0*/  IMAD.MOV.U32 R205, RZ, RZ, R3 ;  /* 0x000000ffffcd7224 */ /* 0x000fe200078e0003 */
[----:B------:R-:W-:Y:S01]  /*7cb0*/  LOP3.LUT R202, R3, 0x800fffff, RZ, 0xc0, !PT ;  /* 0x800fffff03ca7812 */ /* 0x000fe200078ec0ff */
[----:B------:R-:W-:Y:S01]  /*7cc0*/  IMAD.MOV.U32 R212, RZ, RZ, 0x1 ;  /* 0x00000001ffd47424 */ /* 0x000fe200078e00ff */
[-C--:B------:R-:W-:Y:S01]  /*7cd0*/  MOV R204, R8.reuse ;  /* 0x0000000800cc7202 */ /* 0x080fe20000000f00 */
[----:B------:R-:W-:Y:S01]  /*7ce0*/  IMAD.U32 R207, RZ, RZ, UR5 ;  /* 0x00000005ffcf7e24 */ /* 0x000fe2000f8e00ff */
[----:B------:R-:W-:Y:S02]  /*7cf0*/  LOP3.LUT R203, R202, 0x3ff00000, RZ, 0xfc, !PT ;  /* 0x3ff00000cacb7812 */ /* 0x000fe400078efcff */
[----:B------:R-:W-:Y:S02]  /*7d00*/  MOV R202, R8 ;  /* 0x0000000800ca7202 */ /* 0x000fe40000000f00 */
[----:B------:R-:W-:-:S02]  /*7d10*/  FSETP.GEU.AND P4, PT, |R207|, 1.469367938527859385e-39, PT ;  /* 0x00100000cf00780b */ /* 0x000fc40003f8e200 */
[----:B------:R-:W-:Y:S01]  /*7d20*/  LOP3.LUT R215, R3, 0x7ff00000, RZ, 0xc0, !PT ;  /* 0x7ff0000003d77812 */ /* 0x000fe200078ec0ff */
[----:B------:R-:W-:Y:S01]  /*7d30*/  @!P2 DMUL R202, R204, 8.98846567431157953865e+307 ;  /* 0x7fe00000cccaa828 */ /* 0x000fe20000000000 */
[----:B------:R-:W-:Y:S02]  /*7d40*/  LOP3.LUT R214, R207, 0x7ff00000, RZ, 0xc0, !PT ;  /* 0x7ff00000cfd67812 */ /* 0x000fe400078ec0ff */
[----:B------:R-:W-:Y:S02]  /*7d50*/  MOV R219, 0x1ca00000 ;  /* 0x1ca0000000db7802 */ /* 0x000fe40000000f00 */
[----:B------:R-:W-:Y:S01]  /*7d60*/  ISETP.GE.U32.AND P3, PT, R214, R215, PT ;  /* 0x000000d7d600720c */ /* 0x000fe20003f66070 */
[----:B------:R-:W0:Y:S01]  /*7d70*/  MUFU.RCP64H R213, R203 ;  /* 0x000000cb00d57308 */ /* 0x000e220000001800 */
[----:B------:R-:W-:Y:S01]  /*7d80*/  MOV R206, UR4 ;  /* 0x0000000400ce7c02 */ /* 0x000fe20008000f00 */
[----:B------:R-:W-:Y:S01]  /*7d90*/  IMAD.MOV.U32 R3, RZ, RZ, R214 ;  /* 0x000000ffff037224 */ /* 0x000fe200078e00d6 */
[----:B------:R-:W-:-:S04]  /*7da0*/  SEL R210, R219, 0x63400000, !P3 ;  /* 0x63400000dbd27807 */ /* 0x000fc80005800000 */
[----:B------:R-:W-:Y:S02]  /*7db0*/  LOP3.LUT R211, R210, 0x800fffff, R207, 0xf8, !PT ;  /* 0x800fffffd2d37812 */ /* 0x000fe400078ef8cf */
[----:B------:R-:W-:Y:S01]  /*7dc0*/  MOV R210, R206 ;  /* 0x000000ce00d27202 */ /* 0x000fe20000000f00 */
[----:B0-----:R-:W-:-:S08]  /*7dd0*/  DFMA R8, R212, -R202, 1 ;  /* 0x3ff00000d408742b */ /* 0x001fd000000008ca */
[----:B------:R-:W-:-:S08]  /*7de0*/  DFMA R8, R8, R8, R8 ;  /* 0x000000080808722b */ /* 0x000fd00000000008 */
[----:B------:R-:W-:-:S08]  /*7df0*/  DFMA R212, R212, R8, R212 ;  /* 0x00000008d4d4722b */ /* 0x000fd000000000d4 */
[----:B------:R-:W-:-:S08]  /*7e00*/  DFMA R8, R212, -R202, 1 ;  /* 0x3ff00000d408742b */ /* 0x000fd000000008ca */
[----:B------:R-:W-:Y:S01]  /*7e10*/  DFMA R212, R212, R8, R212 ;  /* 0x00000008d4d4722b */ /* 0x000fe200000000d4 */
[----:B------:R-:W-:Y:S10]  /*7e20*/  @P4 BRA `(.L_x_17) ;  /* 0x0000000000204947 */ /* 0x000ff40003800000 */
[----:B------:R-:W-:-:S04]  /*7e30*/  LOP3.LUT R3, R205, 0x7ff00000, RZ, 0xc0, !PT ;  /* 0x7ff00000cd037812 */ /* 0x000fc800078ec0ff */
[----:B------:R-:W-:-:S04]  /*7e40*/  ISETP.GE.U32.AND P3, PT, R214, R3, PT ;  /* 0x00000003d600720c */ /* 0x000fc80003f66070 */
[----:B------:R-:W-:-:S04]  /*7e50*/  SEL R8, R219, 0x63400000, !P3 ;  /* 0x63400000db087807 */ /* 0x000fc80005800000 */
[----:B------:R-:W-:-:S04]  /*7e60*/  LOP3.LUT R8, R8, 0x80000000, R207, 0xf8, !PT ;  /* 0x8000000008087812 */ /* 0x000fc800078ef8cf */
[----:B------:R-:W-:Y:S01]  /*7e70*/  LOP3.LUT R9, R8, 0x100000, RZ, 0xfc, !PT ;  /* 0x0010000008097812 */ /* 0x000fe200078efcff */
[----:B------:R-:W-:-:S06]  /*7e80*/  IMAD.MOV.U32 R8, RZ, RZ, RZ ;  /* 0x000000ffff087224 */ /* 0x000fcc00078e00ff */
[----:B------:R-:W-:-:S10]  /*7e90*/  DFMA R210, R210, 2, -R8 ;  /* 0x40000000d2d2782b */ /* 0x000fd40000000808 */
[----:B------:R-:W-:-:S07]  /*7ea0*/  LOP3.LUT R3, R211, 0x7ff00000, RZ, 0xc0, !PT ;  /* 0x7ff00000d3037812 */ /* 0x000fce00078ec0ff */
.L_x_17:
[----:B------:R-:W-:Y:S01]  /*7eb0*/  DMUL R8, R212, R210 ;  /* 0x000000d2d4087228 */ /* 0x000fe20000000000 */
[----:B------:R-:W-:Y:S07]  /*7ec0*/  BSSY.RECONVERGENT B2, `(.L_x_18) ;  /* 0x000003f000027945 */ /* 0x000fee0003800200 */
[----:B------:R-:W-:-:S08]  /*7ed0*/  DFMA R208, R8, -R202, R210 ;  /* 0x800000ca08d0722b */ /* 0x000fd000000000d2 */
[----:B------:R-:W-:Y:S01]  /*7ee0*/  DFMA R212, R212, R208, R8 ;  /* 0x000000d0d4d4722b */ /* 0x000fe20000000008 */
[----:B------:R-:W-:Y:S01]  /*7ef0*/  VIADD R9, R3, 0xffffffff ;  /* 0xffffffff03097836 */ /* 0x000fe20000000000 */
[----:B------:R-:W-:Y:S02]  /*7f00*/  MOV R8, R215 ;  /* 0x000000d700087202 */ /* 0x000fe40000000f00 */
[----:B------:R-:W-:Y:S02]  /*7f10*/  @!P2 LOP3.LUT R8, R203, 0x7ff00000, RZ, 0xc0, !PT ;  /* 0x7ff00000cb08a812 */ /* 0x000fe400078ec0ff */
[----:B------:R-:W-:Y:S02]  /*7f20*/  ISETP.GT.U32.AND P2, PT, R9, 0x7feffffe, PT ;  /* 0x7feffffe0900780c */ /* 0x000fe40003f44070 */
[----:B------:R-:W-:-:S04]  /*7f30*/  IADD3 R9, PT, PT, R8, -0x1, RZ ;  /* 0xffffffff08097810 */ /* 0x000fc80007ffe0ff */
[----:B------:R-:W-:-:S13]  /*7f40*/  ISETP.GT.U32.OR P2, PT, R9, 0x7feffffe, P2 ;  /* 0x7feffffe0900780c */ /* 0x000fda0001744470 */
[----:B------:R-:W-:Y:S05]  /*7f50*/  @P2 BRA `(.L_x_19) ;  /* 0x0000000000742947 */ /* 0x000fea0003800000 */
[----:B------:R-:W-:-:S04]  /*7f60*/  LOP3.LUT R3, R205, 0x7ff00000, RZ, 0xc0, !PT ;  /* 0x7ff00000cd037812 */ /* 0x000fc800078ec0ff */
[CC--:B------:R-:W-:Y:S02]  /*7f70*/  ISETP.GE.U32.AND P2, PT, R214.reuse, R3.reuse, PT ;  /* 0x00000003d600720c */ /* 0x0c0fe40003f46070 */
[----:B------:R-:W-:-:S04]  /*7f80*/  VIADDMNMX R3, R214, -R3, 0xb9600000, !PT ;  /* 0xb9600000d6037446 */ /* 0x000fc80007800903 */
[----:B------:R-:W-:Y:S02]  /*7f90*/  VIMNMX R8, PT, PT, R3, 0x46a00000, PT ;  /* 0x46a0000003087848 */ /* 0x000fe40003fe0100 */
[----:B------:R-:W-:-:S05]  /*7fa0*/  SEL R3, R219, 0x63400000, !P2 ;  /* 0x63400000db037807 */ /* 0x000fca0005000000 */
[----:B------:R-:W-:Y:S02]  /*7fb0*/  IMAD.IADD R3, R8, 0x1, -R3 ;  /* 0x0000000108037824 */ /* 0x000fe400078e0a03 */
[----:B------:R-:W-:-:S03]  /*7fc0*/  IMAD.MOV.U32 R8, RZ, RZ, RZ ;  /* 0x000000ffff087224 */ /* 0x000fc600078e00ff */
[----:B------:R-:W-:-:S06]  /*7fd0*/  IADD3 R9, PT, PT, R3, 0x7fe00000, RZ ;  /* 0x7fe0000003097810 */ /* 0x000fcc0007ffe0ff */
[----:B------:R-:W-:-:S10]  /*7fe0*/  DMUL R208, R212, R8 ;  /* 0x00000008d4d07228 */ /* 0x000fd40000000000 */
[----:B------:R-:W-:-:S13]  /*7ff0*/  FSETP.GTU.AND P2, PT, |R209|, 1.469367938527859385e-39, PT ;  /* 0x00100000d100780b */ /* 0x000fda0003f4c200 */
[----:B------:R-:W-:Y:S05]  /*8000*/  @P2 BRA `(.L_x_20) ;  /* 0x0000000000a82947 */ /* 0x000fea0003800000 */
[----:B------:R-:W-:Y:S01]  /*8010*/  DFMA R202, R212, -R202, R210 ;  /* 0x800000cad4ca722b */ /* 0x000fe200000000d2 */
[----:B------:R-:W-:-:S09]  /*8020*/  MOV R8, RZ ;  /* 0x000000ff00087202 */ /* 0x000fd20000000f00 */
[C---:B------:R-:W-:Y:S02]  /*8030*/  FSETP.NEU.AND P2, PT, R203.reuse, RZ, PT ;  /* 0x000000ffcb00720b */ /* 0x040fe40003f4d000 */
[----:B------:R-:W-:-:S04]  /*8040*/  LOP3.LUT R204, R203, 0x80000000, R205, 0x48, !PT ;  /* 0x80000000cbcc7812 */ /* 0x000fc800078e48cd */
[----:B------:R-:W-:-:S07]  /*8050*/  LOP3.LUT R9, R204, R9, RZ, 0xfc, !PT ;  /* 0x00000009cc097212 */ /* 0x000fce00078efcff */
[----:B------:R-:W-:Y:S05]  /*8060*/  @!P2 BRA `(.L_x_20) ;  /* 0x000000000090a947 */ /* 0x000fea0003800000 */
[----:B------:R-:W-:Y:S01]  /*8070*/  IMAD.MOV R203, RZ, RZ, -R3 ;  /* 0x000000ffffcb7224 */ /* 0x000fe200078e0a03 */
[----:B------:R-:W-:Y:S01]  /*8080*/  MOV R202, RZ ;  /* 0x000000ff00ca7202 */ /* 0x000fe20000000f00 */
[----:B------:R-:W-:Y:S01]  /*8090*/  DMUL.RP R8, R212, R8 ;  /* 0x00000008d4087228 */ /* 0x000fe20000008000 */
[----:B------:R-:W-:-:S04]  /*80a0*/  IADD3 R3, PT, PT, -R3, -0x43300000, RZ ;  /* 0xbcd0000003037810 */ /* 0x000fc80007ffe1ff */
[----:B------:R-:W-:-:S05]  /*80b0*/  DFMA R202, R208, -R202, R212 ;  /* 0x800000cad0ca722b */ /* 0x000fca00000000d4 */
[----:B------:R-:W-:-:S05]  /*80c0*/  LOP3.LUT R204, R9, R204, RZ, 0x3c, !PT ;  /* 0x000000cc09cc7212 */ /* 0x000fca00078e3cff */
[----:B------:R-:W-:-:S04]  /*80d0*/  FSETP.NEU.AND P2, PT, |R203|, R3, PT ;  /* 0x00000003cb00720b */ /* 0x000fc80003f4d200 */
[----:B------:R-:W-:Y:S02]  /*80e0*/  FSEL R8, R8, R208, !P2 ;  /* 0x000000d008087208 */ /* 0x000fe40005000000 */
[----:B------:R-:W-:-:S05]  /*80f0*/  FSEL R208, R204, R209, !P2 ;  /* 0x000000d1ccd07208 */ /* 0x000fca0005000000 */
[----:B------:R-:W-:Y:S01]  /*8100*/  IMAD.MOV.U32 R209, RZ, RZ, R208 ;  /* 0x000000ffffd17224 */ /* 0x000fe200078e00d0 */
[----:B------:R-:W-:Y:S01]  /*8110*/  MOV R208, R8 ;  /* 0x0000000800d07202 */ /* 0x000fe20000000f00 */
[----:B------:R-:W-:Y:S06]  /*8120*/  BRA `(.L_x_20) ;  /* 0x0000000000607947 */ /* 0x000fec0003800000 */
.L_x_19:
[----:B------:R-:W-:-:S14]  /*8130*/  DSETP.NAN.AND P2, PT, R206, R206, PT ;  /* 0x000000cece00722a */ /* 0x000fdc0003f48000 */
[----:B------:R-:W-:Y:S05]  /*8140*/  @P2 BRA `(.L_x_21) ;  /* 0x00000000004c2947 */ /* 0x000fea0003800000 */
[----:B------:R-:W-:-:S14]  /*8150*/  DSETP.NAN.AND P2, PT, R204, R204, PT ;  /* 0x000000cccc00722a */ /* 0x000fdc0003f48000 */
[----:B------:R-:W-:Y:S05]  /*8160*/  @P2 BRA `(.L_x_22) ;  /* 0x0000000000342947 */ /* 0x000fea0003800000 */
[----:B------:R-:W-:Y:S01]  /*8170*/  ISETP.NE.AND P2, PT, R3, R8, PT ;  /* 0x000000080300720c */ /* 0x000fe20003f45270 */
[----:B------:R-:W-:Y:S01]  /*8180*/  IMAD.MOV.U32 R208, RZ, RZ, 0x0 ;  /* 0x00000000ffd07424 */ /* 0x000fe200078e00ff */
[----:B------:R-:W-:-:S11]  /*8190*/  MOV R209, 0xfff80000 ;  /* 0xfff8000000d17802 */ /* 0x000fd60000000f00 */
[----:B------:R-:W-:Y:S05]  /*81a0*/  @!P2 BRA `(.L_x_20) ;  /* 0x000000000040a947 */ /* 0x000fea0003800000 */
[----:B------:R-:W-:Y:S02]  /*81b0*/  ISETP.NE.AND P2, PT, R3, 0x7ff00000, PT ;  /* 0x7ff000000300780c */ /* 0x000fe40003f45270 */
[----:B------:R-:W-:Y:S02]  /*81c0*/  LOP3.LUT R204, R207, 0x80000000, R205, 0x48, !PT ;  /* 0x80000000cfcc7812 */ /* 0x000fe400078e48cd */
[----:B------:R-:W-:-:S13]  /*81d0*/  ISETP.EQ.OR P2, PT, R8, RZ, !P2 ;  /* 0x000000ff0800720c */ /* 0x000fda0005742670 */
[----:B------:R-:W-:Y:S01]  /*81e0*/  @P2 LOP3.LUT R3, R204, 0x7ff00000, RZ, 0xfc, !PT ;  /* 0x7ff00000cc032812 */ /* 0x000fe200078efcff */
[----:B------:R-:W-:Y:S01]  /*81f0*/  @!P2 IMAD.MOV.U32 R208, RZ, RZ, RZ ;  /* 0x000000ffffd0a224 */ /* 0x000fe200078e00ff */
[----:B------:R-:W-:Y:S01]  /*8200*/  @!P2 MOV R209, R204 ;  /* 0x000000cc00d1a202 */ /* 0x000fe20000000f00 */
[----:B------:R-:W-:Y:S01]  /*8210*/  @P2 IMAD.MOV.U32 R208, RZ, RZ, RZ ;  /* 0x000000ffffd02224 */ /* 0x000fe200078e00ff */
[----:B------:R-:W-:Y:S01]  /*8220*/  @P2 MOV R209, R3 ;  /* 0x0000000300d12202 */ /* 0x000fe20000000f00 */
[----:B------:R-:W-:Y:S06]  /*8230*/  BRA `(.L_x_20) ;  /* 0x00000000001c7947 */ /* 0x000fec0003800000 */
.L_x_22:
[----:B------:R-:W-:-:S05]  /*8240*/  LOP3.LUT R208, R205, 0x80000, RZ, 0xfc, !PT ;  /* 0x00080000cdd07812 */ /* 0x000fca00078efcff */
[----:B------:R-:W-:Y:S01]  /*8250*/  IMAD.MOV.U32 R209, RZ, RZ, R208 ;  /* 0x000000ffffd17224 */ /* 0x000fe200078e00d0 */
[----:B------:R-:W-:Y:S01]  /*8260*/  MOV R208, R204 ;  /* 0x000000cc00d07202 */ /* 0x000fe20000000f00 */
[----:B------:R-:W-:Y:S06]  /*8270*/  BRA `(.L_x_20) ;  /* 0x00000000000c7947 */ /* 0x000fec0003800000 */
.L_x_21:
[----:B------:R-:W-:-:S05]  /*8280*/  LOP3.LUT R208, R207, 0x80000, RZ, 0xfc, !PT ;  /* 0x00080000cfd07812 */ /* 0x000fca00078efcff */
[----:B------:R-:W-:Y:S01]  /*8290*/  IMAD.MOV.U32 R209, RZ, RZ, R208 ;  /* 0x000000ffffd17224 */ /* 0x000fe200078e00d0 */
[----:B------:R-:W-:-:S07]  /*82a0*/  MOV R208, R206 ;  /* 0x000000ce00d07202 */ /* 0x000fce0000000f00 */
.L_x_20:
[----:B------:R-:W-:Y:S05]  /*82b0*/  BSYNC.RECONVERGENT B2 ;  /* 0x0000000000027941 */ /* 0x000fea0003800200 */
.L_x_18:
[----:B------:R-:W-:Y:S02]  /*82c0*/  HFMA2 R9, -RZ, RZ, 0, 0 ;  /* 0x00000000ff097431 */ /* 0x000fe400000001ff */
[----:B------:R-:W-:Y:S01]  /*82d0*/  IMAD.MOV.U32 R8, RZ, RZ, R2 ;  /* 0x000000ffff087224 */ /* 0x000fe200078e0002 */
[----:B------:R-:W-:Y:S01]  /*82e0*/  MOV R202, R209 ;  /* 0x000000d100ca7202 */ /* 0x000fe20000000f00 */
[----:B------:R-:W-:Y:S02]  /*82f0*/  IMAD.MOV.U32 R3, RZ, RZ, R208 ;  /* 0x000000ffff037224 */ /* 0x000fe400078e00d0 */
[----:B------:R-:W-:Y:S05]  /*8300*/  RET.REL.NODEC R8 `(_Z5addsgPdS_S_S_S_S_S_S_S_S_S_S_S_S_S_S_S_S_S_iii) ;  /* 0xffffff7c083c7950 */ /* 0x000fea0003c3ffff */
.L_x_23:
[----:B------:R-:W-:-:S00]  /*8310*/  BRA `(.L_x_23) ;  /* 0xfffffffc00fc7947 */ /* 0x000fc0000383ffff */
[----:B------:R-:W-:-:S00]  /*8320*/  NOP ;  /* 0x0000000000007918 */ /* 0x000fc00000000000 */
        /* <DEDUP_REMOVED lines=13> */
.L_x_24:


//--------------------- .nv.shared.reserved.0     --------------------------
	.section	.nv.shared.reserved.0,"aw",@nobits
	.weak		__nv_reservedSMEM_offset_0_alias
	.size		__nv_reservedSMEM_offset_0_alias, 0, 64
	.other		__nv_reservedSMEM_offset_0_alias,@"STO_CUDA_RESERVED_SHARED STV_DEFAULT"
__nv_reservedSMEM_offset_0_alias:
	.zero		0
	.zero		64


//--------------------- .nv.constant0._Z5addsgPdS_S_S_S_S_S_S_S_S_S_S_S_S_S_S_S_S_S_iii --------------------------
	.section	.nv.constant0._Z5addsgPdS_S_S_S_S_S_S_S_S_S_S_S_S_S_S_S_S_S_iii,"a",@progbits
	.sectionflags	@""
	.align	4
.nv.constant0._Z5addsgPdS_S_S_S_S_S_S_S_S_S_S_S_S_S_S_S_S_S_iii:
	.zero		1060


//--------------------- SYMBOLS --------------------------

	.type		.nv.reservedSmem.offset0,@object
	.size		.nv.reservedSmem.offset0,0x4
